//
// Generated by NVIDIA NVVM Compiler
//
// Compiler Build ID: CL-36424714
// Cuda compilation tools, release 13.0, V13.0.88
// Based on NVVM 20.0.0
//

.version 9.0
.target sm_100
.address_size 64

	// .globl	_Z6kmeansP6VectorS0_S0_Piiii
.extern .func  (.param .b32 func_retval0) vprintf
(
	.param .b64 vprintf_param_0,
	.param .b64 vprintf_param_1
)
;
.func  (.param .b64 func_retval0) __internal_accurate_pow
(
	.param .b64 __internal_accurate_pow_param_0
)
;
.global .align 1 .b8 $str[37] = {67, 111, 110, 118, 101, 114, 103, 101, 100, 32, 105, 110, 32, 37, 100, 32, 105, 116, 101, 114, 97, 116, 105, 111, 110, 115, 32, 40, 109, 97, 120, 61, 37, 100, 41, 10};
.global .align 1 .b8 $str$1[31] = {67, 108, 117, 115, 116, 101, 114, 32, 37, 100, 32, 99, 101, 110, 116, 101, 114, 58, 32, 120, 61, 37, 102, 44, 32, 121, 61, 37, 102, 10};

.visible .entry _Z6kmeansP6VectorS0_S0_Piiii(
	.param .u64 .ptr .align 1 _Z6kmeansP6VectorS0_S0_Piiii_param_0,
	.param .u64 .ptr .align 1 _Z6kmeansP6VectorS0_S0_Piiii_param_1,
	.param .u64 .ptr .align 1 _Z6kmeansP6VectorS0_S0_Piiii_param_2,
	.param .u64 .ptr .align 1 _Z6kmeansP6VectorS0_S0_Piiii_param_3,
	.param .u32 _Z6kmeansP6VectorS0_S0_Piiii_param_4,
	.param .u32 _Z6kmeansP6VectorS0_S0_Piiii_param_5,
	.param .u32 _Z6kmeansP6VectorS0_S0_Piiii_param_6
)
{
	.local .align 8 .b8 	__local_depot0[24];
	.reg .b64 	%SP;
	.reg .b64 	%SPL;
	.reg .pred 	%p<216>;
	.reg .b32 	%r<475>;
	.reg .b64 	%rd<160>;
	.reg .b64 	%fd<664>;

	mov.u64 	%SPL, __local_depot0;
	cvta.local.u64 	%SP, %SPL;
	ld.param.u64 	%rd32, [_Z6kmeansP6VectorS0_S0_Piiii_param_0];
	ld.param.u64 	%rd33, [_Z6kmeansP6VectorS0_S0_Piiii_param_1];
	ld.param.u64 	%rd34, [_Z6kmeansP6VectorS0_S0_Piiii_param_2];
	ld.param.u64 	%rd35, [_Z6kmeansP6VectorS0_S0_Piiii_param_3];
	ld.param.u32 	%r165, [_Z6kmeansP6VectorS0_S0_Piiii_param_4];
	ld.param.u32 	%r166, [_Z6kmeansP6VectorS0_S0_Piiii_param_5];
	ld.param.u32 	%r167, [_Z6kmeansP6VectorS0_S0_Piiii_param_6];
	cvta.to.global.u64 	%rd1, %rd32;
	cvta.to.global.u64 	%rd2, %rd35;
	cvta.to.global.u64 	%rd3, %rd34;
	cvta.to.global.u64 	%rd4, %rd33;
	add.u64 	%rd36, %SP, 0;
	add.u64 	%rd5, %SPL, 0;
	setp.lt.s32 	%p2, %r166, 1;
	mov.f64 	%fd50, 0d4000000000000000;
	{
	.reg .b32 %temp; 
	mov.b64 	{%temp, %r1}, %fd50;
	}
	and.b32  	%r2, %r1, 2146435072;
	setp.lt.s32 	%p3, %r1, 0;
	selp.b32 	%r3, 0, 2146435072, %p3;
	or.b32  	%r4, %r3, -2147483648;
	cvt.rn.f64.s32 	%fd1, %r167;
	@%p2 bra 	$L__BB0_110;
	setp.gt.s32 	%p69, %r165, 0;
	@%p69 bra 	$L__BB0_2;
	bra.uni 	$L__BB0_25;
$L__BB0_2:
	add.s32 	%r14, %r165, -1;
	and.b32  	%r15, %r165, 7;
	and.b32  	%r16, %r165, 3;
	and.b32  	%r17, %r165, 1;
	and.b32  	%r18, %r165, 2147483646;
	mov.b32 	%r419, 0;
$L__BB0_3:
	mov.u32 	%r19, %r419;
	setp.lt.u32 	%p74, %r14, 7;
	mov.b32 	%r438, 0;
	@%p74 bra 	$L__BB0_6;
	and.b32  	%r438, %r165, 2147483640;
	neg.s32 	%r420, %r438;
	add.s64 	%rd157, %rd3, 64;
	add.s64 	%rd156, %rd2, 16;
$L__BB0_5:
	.pragma "nounroll";
	mov.b64 	%rd86, 0;
	st.global.u64 	[%rd157+-64], %rd86;
	st.global.u64 	[%rd157+-56], %rd86;
	mov.b32 	%r227, 0;
	st.global.u32 	[%rd156+-16], %r227;
	st.global.u64 	[%rd157+-48], %rd86;
	st.global.u64 	[%rd157+-40], %rd86;
	st.global.u32 	[%rd156+-12], %r227;
	st.global.u64 	[%rd157+-32], %rd86;
	st.global.u64 	[%rd157+-24], %rd86;
	st.global.u32 	[%rd156+-8], %r227;
	st.global.u64 	[%rd157+-16], %rd86;
	st.global.u64 	[%rd157+-8], %rd86;
	st.global.u32 	[%rd156+-4], %r227;
	st.global.u64 	[%rd157], %rd86;
	st.global.u64 	[%rd157+8], %rd86;
	st.global.u32 	[%rd156], %r227;
	st.global.u64 	[%rd157+16], %rd86;
	st.global.u64 	[%rd157+24], %rd86;
	st.global.u32 	[%rd156+4], %r227;
	st.global.u64 	[%rd157+32], %rd86;
	st.global.u64 	[%rd157+40], %rd86;
	st.global.u32 	[%rd156+8], %r227;
	st.global.u64 	[%rd157+48], %rd86;
	st.global.u64 	[%rd157+56], %rd86;
	st.global.u32 	[%rd156+12], %r227;
	add.s32 	%r420, %r420, 8;
	add.s64 	%rd157, %rd157, 128;
	add.s64 	%rd156, %rd156, 32;
	setp.eq.s32 	%p75, %r420, 0;
	@%p75 bra 	$L__BB0_6;
	bra.uni 	$L__BB0_5;
$L__BB0_6:
	setp.eq.s32 	%p76, %r15, 0;
	@%p76 bra 	$L__BB0_14;
	add.s32 	%r228, %r15, -1;
	setp.lt.u32 	%p77, %r228, 3;
	@%p77 bra 	$L__BB0_9;
	mul.wide.u32 	%rd87, %r438, 16;
	add.s64 	%rd88, %rd3, %rd87;
	mov.b64 	%rd89, 0;
	st.global.u64 	[%rd88], %rd89;
	st.global.u64 	[%rd88+8], %rd89;
	mul.wide.u32 	%rd90, %r438, 4;
	add.s64 	%rd91, %rd2, %rd90;
	mov.b32 	%r229, 0;
	st.global.u32 	[%rd91], %r229;
	st.global.u64 	[%rd88+16], %rd89;
	st.global.u64 	[%rd88+24], %rd89;
	st.global.u32 	[%rd91+4], %r229;
	st.global.u64 	[%rd88+32], %rd89;
	st.global.u64 	[%rd88+40], %rd89;
	st.global.u32 	[%rd91+8], %r229;
	st.global.u64 	[%rd88+48], %rd89;
	st.global.u64 	[%rd88+56], %rd89;
	st.global.u32 	[%rd91+12], %r229;
	add.s32 	%r438, %r438, 4;
$L__BB0_9:
	setp.eq.s32 	%p78, %r16, 0;
	@%p78 bra 	$L__BB0_14;
	setp.eq.s32 	%p79, %r16, 1;
	@%p79 bra 	$L__BB0_12;
	mul.wide.u32 	%rd92, %r438, 16;
	add.s64 	%rd93, %rd3, %rd92;
	mov.b64 	%rd94, 0;
	st.global.u64 	[%rd93], %rd94;
	st.global.u64 	[%rd93+8], %rd94;
	mul.wide.u32 	%rd95, %r438, 4;
	add.s64 	%rd96, %rd2, %rd95;
	mov.b32 	%r230, 0;
	st.global.u32 	[%rd96], %r230;
	st.global.u64 	[%rd93+16], %rd94;
	st.global.u64 	[%rd93+24], %rd94;
	st.global.u32 	[%rd96+4], %r230;
	add.s32 	%r438, %r438, 2;
$L__BB0_12:
	setp.eq.s32 	%p80, %r17, 0;
	@%p80 bra 	$L__BB0_14;
	mul.wide.u32 	%rd97, %r438, 16;
	add.s64 	%rd98, %rd3, %rd97;
	mov.b64 	%rd99, 0;
	st.global.u64 	[%rd98], %rd99;
	st.global.u64 	[%rd98+8], %rd99;
	mul.wide.u32 	%rd100, %r438, 4;
	add.s64 	%rd101, %rd2, %rd100;
	mov.b32 	%r231, 0;
	st.global.u32 	[%rd101], %r231;
$L__BB0_14:
	mov.b32 	%r440, 0;
$L__BB0_15:
	setp.eq.s32 	%p81, %r2, 1062207488;
	and.b32  	%r235, %r1, 2147483647;
	setp.ne.s32 	%p82, %r235, 1071644672;
	and.pred  	%p1, %p81, %p82;
	setp.eq.s32 	%p83, %r14, 0;
	mul.wide.u32 	%rd102, %r440, 16;
	add.s64 	%rd103, %rd1, %rd102;
	ld.global.f64 	%fd2, [%rd103];
	ld.global.f64 	%fd3, [%rd103+8];
	mov.f64 	%fd661, 0d7FEFFFFFFFFFFFFF;
	mov.b32 	%r444, 0;
	mov.u32 	%r443, %r444;
	@%p83 bra 	$L__BB0_97;
	mov.f64 	%fd661, 0d7FEFFFFFFFFFFFFF;
	mov.b32 	%r441, 0;
	mov.u32 	%r443, %r441;
$L__BB0_17:
	setp.lt.s32 	%p84, %r1, 0;
	setp.eq.s32 	%p85, %r2, 1062207488;
	mul.wide.u32 	%rd104, %r441, 16;
	add.s64 	%rd18, %rd4, %rd104;
	ld.global.f64 	%fd308, [%rd18];
	ld.global.f64 	%fd5, [%rd18+8];
	sub.f64 	%fd6, %fd308, %fd2;
	{
	.reg .b32 %temp; 
	mov.b64 	{%temp, %r76}, %fd6;
	}
	abs.f64 	%fd7, %fd6;
	{ // callseq 1, 0
	.param .b64 param0;
	st.param.f64 	[param0], %fd7;
	.param .b64 retval0;
	call.uni (retval0), 
	__internal_accurate_pow, 
	(
	param0
	);
	ld.param.f64 	%fd309, [retval0];
	} // callseq 1
	setp.lt.s32 	%p87, %r76, 0;
	neg.f64 	%fd311, %fd309;
	selp.f64 	%fd312, %fd311, %fd309, %p85;
	selp.f64 	%fd313, %fd312, %fd309, %p87;
	setp.eq.f64 	%p88, %fd6, 0d0000000000000000;
	selp.b32 	%r237, %r76, 0, %p85;
	or.b32  	%r238, %r237, 2146435072;
	selp.b32 	%r239, %r238, %r237, %p84;
	mov.b32 	%r240, 0;
	mov.b64 	%fd314, {%r240, %r239};
	selp.f64 	%fd657, %fd314, %fd313, %p88;
	add.f64 	%fd315, %fd6, 0d4000000000000000;
	{
	.reg .b32 %temp; 
	mov.b64 	{%temp, %r241}, %fd315;
	}
	and.b32  	%r242, %r241, 2146435072;
	setp.ne.s32 	%p89, %r242, 2146435072;
	@%p89 bra 	$L__BB0_81;
	setp.nan.f64 	%p90, %fd6, %fd6;
	@%p90 bra 	$L__BB0_80;
	setp.neu.f64 	%p91, %fd7, 0d7FF0000000000000;
	@%p91 bra 	$L__BB0_81;
	selp.b32 	%r243, %r4, %r3, %p1;
	selp.b32 	%r244, %r243, %r3, %p87;
	mov.b32 	%r245, 0;
	mov.b64 	%fd657, {%r245, %r244};
	bra.uni 	$L__BB0_81;
$L__BB0_21:
	mul.wide.u32 	%rd82, %r415, 16;
	add.s64 	%rd83, %rd1, %rd82;
	ld.global.f64 	%fd276, [%rd83];
	ld.global.f64 	%fd277, [%rd3];
	add.f64 	%fd278, %fd276, %fd277;
	st.global.f64 	[%rd3], %fd278;
	ld.global.f64 	%fd279, [%rd83+8];
	ld.global.f64 	%fd280, [%rd3+8];
	add.f64 	%fd281, %fd279, %fd280;
	st.global.f64 	[%rd3+8], %fd281;
	ld.global.u32 	%r211, [%rd2];
	add.s32 	%r212, %r211, 1;
	st.global.u32 	[%rd2], %r212;
	ld.global.f64 	%fd282, [%rd83+16];
	ld.global.f64 	%fd283, [%rd3];
	add.f64 	%fd284, %fd282, %fd283;
	st.global.f64 	[%rd3], %fd284;
	ld.global.f64 	%fd285, [%rd83+24];
	ld.global.f64 	%fd286, [%rd3+8];
	add.f64 	%fd287, %fd285, %fd286;
	st.global.f64 	[%rd3+8], %fd287;
	ld.global.u32 	%r213, [%rd2];
	add.s32 	%r214, %r213, 1;
	st.global.u32 	[%rd2], %r214;
	ld.global.f64 	%fd288, [%rd83+32];
	ld.global.f64 	%fd289, [%rd3];
	add.f64 	%fd290, %fd288, %fd289;
	st.global.f64 	[%rd3], %fd290;
	ld.global.f64 	%fd291, [%rd83+40];
	ld.global.f64 	%fd292, [%rd3+8];
	add.f64 	%fd293, %fd291, %fd292;
	st.global.f64 	[%rd3+8], %fd293;
	ld.global.u32 	%r215, [%rd2];
	add.s32 	%r216, %r215, 1;
	st.global.u32 	[%rd2], %r216;
	ld.global.f64 	%fd294, [%rd83+48];
	ld.global.f64 	%fd295, [%rd3];
	add.f64 	%fd296, %fd294, %fd295;
	st.global.f64 	[%rd3], %fd296;
	ld.global.f64 	%fd297, [%rd83+56];
	ld.global.f64 	%fd298, [%rd3+8];
	add.f64 	%fd299, %fd297, %fd298;
	st.global.f64 	[%rd3+8], %fd299;
	ld.global.u32 	%r217, [%rd2];
	add.s32 	%r218, %r217, 1;
	st.global.u32 	[%rd2], %r218;
	add.s32 	%r415, %r415, 4;
	setp.ne.s32 	%p71, %r415, %r416;
	@%p71 bra 	$L__BB0_21;
$L__BB0_22:
	setp.eq.s32 	%p72, %r12, 0;
	mov.b32 	%r468, 1;
	@%p72 bra 	$L__BB0_164;
	mov.b32 	%r418, 0;
$L__BB0_24:
	.pragma "nounroll";
	mul.wide.u32 	%rd84, %r416, 16;
	add.s64 	%rd85, %rd1, %rd84;
	ld.global.f64 	%fd300, [%rd85];
	ld.global.f64 	%fd301, [%rd3];
	add.f64 	%fd302, %fd300, %fd301;
	st.global.f64 	[%rd3], %fd302;
	ld.global.f64 	%fd303, [%rd85+8];
	ld.global.f64 	%fd304, [%rd3+8];
	add.f64 	%fd305, %fd303, %fd304;
	st.global.f64 	[%rd3+8], %fd305;
	ld.global.u32 	%r222, [%rd2];
	add.s32 	%r223, %r222, 1;
	st.global.u32 	[%rd2], %r223;
	add.s32 	%r416, %r416, 1;
	add.s32 	%r418, %r418, 1;
	setp.eq.s32 	%p73, %r418, %r12;
	@%p73 bra 	$L__BB0_164;
	bra.uni 	$L__BB0_24;
$L__BB0_25:
	and.b32  	%r12, %r166, 3;
	setp.lt.u32 	%p70, %r166, 4;
	mov.b32 	%r416, 0;
	@%p70 bra 	$L__BB0_22;
	and.b32  	%r416, %r166, 2147483644;
	mov.b32 	%r415, 0;
	bra.uni 	$L__BB0_21;
$L__BB0_27:
	.pragma "nounroll";
	mul.wide.u32 	%rd113, %r421, 4;
	add.s64 	%rd12, %rd2, %rd113;
	ld.global.u32 	%r25, [%rd12];
	setp.eq.s32 	%p151, %r25, 0;
	mul.wide.u32 	%rd114, %r421, 16;
	add.s64 	%rd13, %rd3, %rd114;
	@%p151 bra 	$L__BB0_29;
	ld.global.f64 	%fd373, [%rd13];
	cvt.rn.f64.s32 	%fd374, %r25;
	div.rn.f64 	%fd375, %fd373, %fd374;
	ld.global.f64 	%fd376, [%rd13+8];
	div.rn.f64 	%fd377, %fd376, %fd374;
	st.global.f64 	[%rd13], %fd375;
	st.global.f64 	[%rd13+8], %fd377;
$L__BB0_29:
	ld.global.u32 	%r26, [%rd12+4];
	setp.eq.s32 	%p152, %r26, 0;
	@%p152 bra 	$L__BB0_31;
	ld.global.f64 	%fd378, [%rd13+16];
	cvt.rn.f64.s32 	%fd379, %r26;
	div.rn.f64 	%fd380, %fd378, %fd379;
	ld.global.f64 	%fd381, [%rd13+24];
	div.rn.f64 	%fd382, %fd381, %fd379;
	st.global.f64 	[%rd13+16], %fd380;
	st.global.f64 	[%rd13+24], %fd382;
$L__BB0_31:
	ld.global.u32 	%r27, [%rd12+8];
	setp.eq.s32 	%p153, %r27, 0;
	@%p153 bra 	$L__BB0_33;
	ld.global.f64 	%fd383, [%rd13+32];
	cvt.rn.f64.s32 	%fd384, %r27;
	div.rn.f64 	%fd385, %fd383, %fd384;
	ld.global.f64 	%fd386, [%rd13+40];
	div.rn.f64 	%fd387, %fd386, %fd384;
	st.global.f64 	[%rd13+32], %fd385;
	st.global.f64 	[%rd13+40], %fd387;
$L__BB0_33:
	ld.global.u32 	%r28, [%rd12+12];
	setp.eq.s32 	%p154, %r28, 0;
	@%p154 bra 	$L__BB0_35;
	ld.global.f64 	%fd388, [%rd13+48];
	cvt.rn.f64.s32 	%fd389, %r28;
	div.rn.f64 	%fd390, %fd388, %fd389;
	ld.global.f64 	%fd391, [%rd13+56];
	div.rn.f64 	%fd392, %fd391, %fd389;
	st.global.f64 	[%rd13+48], %fd390;
	st.global.f64 	[%rd13+56], %fd392;
$L__BB0_35:
	ld.global.u32 	%r29, [%rd12+16];
	setp.eq.s32 	%p155, %r29, 0;
	@%p155 bra 	$L__BB0_37;
	ld.global.f64 	%fd393, [%rd13+64];
	cvt.rn.f64.s32 	%fd394, %r29;
	div.rn.f64 	%fd395, %fd393, %fd394;
	ld.global.f64 	%fd396, [%rd13+72];
	div.rn.f64 	%fd397, %fd396, %fd394;
	st.global.f64 	[%rd13+64], %fd395;
	st.global.f64 	[%rd13+72], %fd397;
$L__BB0_37:
	ld.global.u32 	%r30, [%rd12+20];
	setp.eq.s32 	%p156, %r30, 0;
	@%p156 bra 	$L__BB0_39;
	ld.global.f64 	%fd398, [%rd13+80];
	cvt.rn.f64.s32 	%fd399, %r30;
	div.rn.f64 	%fd400, %fd398, %fd399;
	ld.global.f64 	%fd401, [%rd13+88];
	div.rn.f64 	%fd402, %fd401, %fd399;
	st.global.f64 	[%rd13+80], %fd400;
	st.global.f64 	[%rd13+88], %fd402;
$L__BB0_39:
	ld.global.u32 	%r31, [%rd12+24];
	setp.eq.s32 	%p157, %r31, 0;
	@%p157 bra 	$L__BB0_41;
	ld.global.f64 	%fd403, [%rd13+96];
	cvt.rn.f64.s32 	%fd404, %r31;
	div.rn.f64 	%fd405, %fd403, %fd404;
	ld.global.f64 	%fd406, [%rd13+104];
	div.rn.f64 	%fd407, %fd406, %fd404;
	st.global.f64 	[%rd13+96], %fd405;
	st.global.f64 	[%rd13+104], %fd407;
$L__BB0_41:
	ld.global.u32 	%r32, [%rd12+28];
	setp.eq.s32 	%p158, %r32, 0;
	@%p158 bra 	$L__BB0_43;
	ld.global.f64 	%fd408, [%rd13+112];
	cvt.rn.f64.s32 	%fd409, %r32;
	div.rn.f64 	%fd410, %fd408, %fd409;
	ld.global.f64 	%fd411, [%rd13+120];
	div.rn.f64 	%fd412, %fd411, %fd409;
	st.global.f64 	[%rd13+112], %fd410;
	st.global.f64 	[%rd13+120], %fd412;
$L__BB0_43:
	add.s32 	%r421, %r421, 8;
	and.b32  	%r435, %r165, 2147483640;
	setp.eq.s32 	%p159, %r421, %r435;
	@%p159 bra 	$L__BB0_44;
	bra.uni 	$L__BB0_27;
$L__BB0_44:
	setp.eq.s32 	%p160, %r15, 0;
	@%p160 bra 	$L__BB0_65;
	add.s32 	%r296, %r15, -1;
	setp.lt.u32 	%p161, %r296, 3;
	@%p161 bra 	$L__BB0_55;
	mul.wide.u32 	%rd115, %r435, 4;
	add.s64 	%rd14, %rd2, %rd115;
	ld.global.u32 	%r57, [%rd14];
	setp.eq.s32 	%p162, %r57, 0;
	mul.wide.u32 	%rd116, %r435, 16;
	add.s64 	%rd15, %rd3, %rd116;
	@%p162 bra 	$L__BB0_48;
	ld.global.f64 	%fd413, [%rd15];
	cvt.rn.f64.s32 	%fd414, %r57;
	div.rn.f64 	%fd415, %fd413, %fd414;
	ld.global.f64 	%fd416, [%rd15+8];
	div.rn.f64 	%fd417, %fd416, %fd414;
	st.global.f64 	[%rd15], %fd415;
	st.global.f64 	[%rd15+8], %fd417;
$L__BB0_48:
	ld.global.u32 	%r58, [%rd14+4];
	setp.eq.s32 	%p163, %r58, 0;
	@%p163 bra 	$L__BB0_50;
	ld.global.f64 	%fd418, [%rd15+16];
	cvt.rn.f64.s32 	%fd419, %r58;
	div.rn.f64 	%fd420, %fd418, %fd419;
	ld.global.f64 	%fd421, [%rd15+24];
	div.rn.f64 	%fd422, %fd421, %fd419;
	st.global.f64 	[%rd15+16], %fd420;
	st.global.f64 	[%rd15+24], %fd422;
$L__BB0_50:
	ld.global.u32 	%r59, [%rd14+8];
	setp.eq.s32 	%p164, %r59, 0;
	@%p164 bra 	$L__BB0_52;
	ld.global.f64 	%fd423, [%rd15+32];
	cvt.rn.f64.s32 	%fd424, %r59;
	div.rn.f64 	%fd425, %fd423, %fd424;
	ld.global.f64 	%fd426, [%rd15+40];
	div.rn.f64 	%fd427, %fd426, %fd424;
	st.global.f64 	[%rd15+32], %fd425;
	st.global.f64 	[%rd15+40], %fd427;
$L__BB0_52:
	ld.global.u32 	%r60, [%rd14+12];
	setp.eq.s32 	%p165, %r60, 0;
	@%p165 bra 	$L__BB0_54;
	ld.global.f64 	%fd428, [%rd15+48];
	cvt.rn.f64.s32 	%fd429, %r60;
	div.rn.f64 	%fd430, %fd428, %fd429;
	ld.global.f64 	%fd431, [%rd15+56];
	div.rn.f64 	%fd432, %fd431, %fd429;
	st.global.f64 	[%rd15+48], %fd430;
	st.global.f64 	[%rd15+56], %fd432;
$L__BB0_54:
	add.s32 	%r435, %r435, 4;
$L__BB0_55:
	setp.eq.s32 	%p166, %r16, 0;
	@%p166 bra 	$L__BB0_65;
	setp.eq.s32 	%p167, %r16, 1;
	@%p167 bra 	$L__BB0_62;
	mul.wide.u32 	%rd117, %r435, 4;
	add.s64 	%rd16, %rd2, %rd117;
	ld.global.u32 	%r63, [%rd16];
	setp.eq.s32 	%p168, %r63, 0;
	mul.wide.u32 	%rd118, %r435, 16;
	add.s64 	%rd17, %rd3, %rd118;
	@%p168 bra 	$L__BB0_59;
	ld.global.f64 	%fd433, [%rd17];
	cvt.rn.f64.s32 	%fd434, %r63;
	div.rn.f64 	%fd435, %fd433, %fd434;
	ld.global.f64 	%fd436, [%rd17+8];
	div.rn.f64 	%fd437, %fd436, %fd434;
	st.global.f64 	[%rd17], %fd435;
	st.global.f64 	[%rd17+8], %fd437;
$L__BB0_59:
	ld.global.u32 	%r64, [%rd16+4];
	setp.eq.s32 	%p169, %r64, 0;
	@%p169 bra 	$L__BB0_61;
	ld.global.f64 	%fd438, [%rd17+16];
	cvt.rn.f64.s32 	%fd439, %r64;
	div.rn.f64 	%fd440, %fd438, %fd439;
	ld.global.f64 	%fd441, [%rd17+24];
	div.rn.f64 	%fd442, %fd441, %fd439;
	st.global.f64 	[%rd17+16], %fd440;
	st.global.f64 	[%rd17+24], %fd442;
$L__BB0_61:
	add.s32 	%r435, %r435, 2;
$L__BB0_62:
	setp.eq.s32 	%p170, %r17, 0;
	@%p170 bra 	$L__BB0_65;
	mul.wide.u32 	%rd119, %r435, 4;
	add.s64 	%rd120, %rd2, %rd119;
	ld.global.u32 	%r67, [%rd120];
	setp.eq.s32 	%p171, %r67, 0;
	@%p171 bra 	$L__BB0_65;
	mul.wide.u32 	%rd121, %r435, 16;
	add.s64 	%rd122, %rd3, %rd121;
	ld.global.f64 	%fd443, [%rd122];
	cvt.rn.f64.s32 	%fd444, %r67;
	div.rn.f64 	%fd445, %fd443, %fd444;
	ld.global.f64 	%fd446, [%rd122+8];
	div.rn.f64 	%fd447, %fd446, %fd444;
	st.global.f64 	[%rd122], %fd445;
	st.global.f64 	[%rd122+8], %fd447;
$L__BB0_65:
	add.s32 	%r419, %r19, 1;
	setp.eq.s32 	%p172, %r19, 9;
	mov.b32 	%r468, 10;
	@%p172 bra 	$L__BB0_164;
	setp.lt.u32 	%p173, %r14, 7;
	mov.b32 	%r428, 0;
	mov.u32 	%r433, %r428;
	@%p173 bra 	$L__BB0_69;
	mov.b32 	%r422, 0;
	mov.u32 	%r433, %r422;
$L__BB0_68:
	.pragma "nounroll";
	mul.wide.u32 	%rd123, %r422, 16;
	add.s64 	%rd124, %rd3, %rd123;
	ld.global.f64 	%fd448, [%rd124];
	add.s64 	%rd125, %rd4, %rd123;
	ld.global.f64 	%fd449, [%rd125];
	sub.f64 	%fd450, %fd448, %fd449;
	abs.f64 	%fd451, %fd450;
	ld.global.f64 	%fd453, [%rd124+8];
	ld.global.f64 	%fd454, [%rd125+8];
	sub.f64 	%fd455, %fd453, %fd454;
	abs.f64 	%fd456, %fd455;
	setp.gt.f64 	%p174, %fd451, %fd1;
	setp.gt.f64 	%p175, %fd456, %fd1;
	st.global.f64 	[%rd125], %fd448;
	st.global.f64 	[%rd125+8], %fd453;
	ld.global.f64 	%fd458, [%rd124+16];
	ld.global.f64 	%fd459, [%rd125+16];
	sub.f64 	%fd460, %fd458, %fd459;
	abs.f64 	%fd461, %fd460;
	ld.global.f64 	%fd463, [%rd124+24];
	ld.global.f64 	%fd464, [%rd125+24];
	sub.f64 	%fd465, %fd463, %fd464;
	abs.f64 	%fd466, %fd465;
	setp.gt.f64 	%p176, %fd461, %fd1;
	setp.gt.f64 	%p177, %fd466, %fd1;
	st.global.f64 	[%rd125+16], %fd458;
	st.global.f64 	[%rd125+24], %fd463;
	ld.global.f64 	%fd468, [%rd124+32];
	ld.global.f64 	%fd469, [%rd125+32];
	sub.f64 	%fd470, %fd468, %fd469;
	abs.f64 	%fd471, %fd470;
	ld.global.f64 	%fd473, [%rd124+40];
	ld.global.f64 	%fd474, [%rd125+40];
	sub.f64 	%fd475, %fd473, %fd474;
	abs.f64 	%fd476, %fd475;
	setp.gt.f64 	%p178, %fd471, %fd1;
	setp.gt.f64 	%p179, %fd476, %fd1;
	st.global.f64 	[%rd125+32], %fd468;
	st.global.f64 	[%rd125+40], %fd473;
	ld.global.f64 	%fd478, [%rd124+48];
	ld.global.f64 	%fd479, [%rd125+48];
	sub.f64 	%fd480, %fd478, %fd479;
	abs.f64 	%fd481, %fd480;
	ld.global.f64 	%fd483, [%rd124+56];
	ld.global.f64 	%fd484, [%rd125+56];
	sub.f64 	%fd485, %fd483, %fd484;
	abs.f64 	%fd486, %fd485;
	setp.gt.f64 	%p180, %fd481, %fd1;
	setp.gt.f64 	%p181, %fd486, %fd1;
	st.global.f64 	[%rd125+48], %fd478;
	st.global.f64 	[%rd125+56], %fd483;
	ld.global.f64 	%fd488, [%rd124+64];
	ld.global.f64 	%fd489, [%rd125+64];
	sub.f64 	%fd490, %fd488, %fd489;
	abs.f64 	%fd491, %fd490;
	ld.global.f64 	%fd493, [%rd124+72];
	ld.global.f64 	%fd494, [%rd125+72];
	sub.f64 	%fd495, %fd493, %fd494;
	abs.f64 	%fd496, %fd495;
	setp.gt.f64 	%p182, %fd491, %fd1;
	setp.gt.f64 	%p183, %fd496, %fd1;
	st.global.f64 	[%rd125+64], %fd488;
	st.global.f64 	[%rd125+72], %fd493;
	ld.global.f64 	%fd498, [%rd124+80];
	ld.global.f64 	%fd499, [%rd125+80];
	sub.f64 	%fd500, %fd498, %fd499;
	abs.f64 	%fd501, %fd500;
	ld.global.f64 	%fd503, [%rd124+88];
	ld.global.f64 	%fd504, [%rd125+88];
	sub.f64 	%fd505, %fd503, %fd504;
	abs.f64 	%fd506, %fd505;
	setp.gt.f64 	%p184, %fd501, %fd1;
	setp.gt.f64 	%p185, %fd506, %fd1;
	st.global.f64 	[%rd125+80], %fd498;
	st.global.f64 	[%rd125+88], %fd503;
	ld.global.f64 	%fd508, [%rd124+96];
	ld.global.f64 	%fd509, [%rd125+96];
	sub.f64 	%fd510, %fd508, %fd509;
	abs.f64 	%fd511, %fd510;
	ld.global.f64 	%fd513, [%rd124+104];
	ld.global.f64 	%fd514, [%rd125+104];
	sub.f64 	%fd515, %fd513, %fd514;
	abs.f64 	%fd516, %fd515;
	setp.gt.f64 	%p186, %fd511, %fd1;
	setp.gt.f64 	%p187, %fd516, %fd1;
	st.global.f64 	[%rd125+96], %fd508;
	st.global.f64 	[%rd125+104], %fd513;
	ld.global.f64 	%fd518, [%rd124+112];
	ld.global.f64 	%fd519, [%rd125+112];
	sub.f64 	%fd520, %fd518, %fd519;
	abs.f64 	%fd521, %fd520;
	ld.global.f64 	%fd522, [%rd124+120];
	ld.global.f64 	%fd523, [%rd125+120];
	sub.f64 	%fd524, %fd522, %fd523;
	abs.f64 	%fd525, %fd524;
	max.f64 	%fd527, %fd521, %fd525;
	setp.gt.f64 	%p188, %fd527, %fd1;
	selp.b32 	%r301, 1, %r433, %p175;
	selp.b32 	%r302, 1, %r301, %p174;
	selp.b32 	%r303, 1, %r302, %p177;
	selp.b32 	%r304, 1, %r303, %p176;
	selp.b32 	%r305, 1, %r304, %p179;
	selp.b32 	%r306, 1, %r305, %p178;
	selp.b32 	%r307, 1, %r306, %p181;
	selp.b32 	%r308, 1, %r307, %p180;
	selp.b32 	%r309, 1, %r308, %p183;
	selp.b32 	%r310, 1, %r309, %p182;
	selp.b32 	%r311, 1, %r310, %p185;
	selp.b32 	%r312, 1, %r311, %p184;
	selp.b32 	%r313, 1, %r312, %p187;
	selp.b32 	%r314, 1, %r313, %p186;
	selp.b32 	%r433, 1, %r314, %p188;
	st.global.f64 	[%rd125+112], %fd518;
	st.global.f64 	[%rd125+120], %fd522;
	add.s32 	%r422, %r422, 8;
	and.b32  	%r428, %r165, 2147483640;
	setp.ne.s32 	%p189, %r422, %r428;
	@%p189 bra 	$L__BB0_68;
$L__BB0_69:
	setp.eq.s32 	%p190, %r15, 0;
	@%p190 bra 	$L__BB0_77;
	add.s32 	%r316, %r15, -1;
	setp.lt.u32 	%p191, %r316, 3;
	@%p191 bra 	$L__BB0_72;
	mul.wide.u32 	%rd126, %r428, 16;
	add.s64 	%rd127, %rd3, %rd126;
	ld.global.f64 	%fd528, [%rd127];
	add.s64 	%rd128, %rd4, %rd126;
	ld.global.f64 	%fd529, [%rd128];
	sub.f64 	%fd530, %fd528, %fd529;
	abs.f64 	%fd531, %fd530;
	ld.global.f64 	%fd533, [%rd127+8];
	ld.global.f64 	%fd534, [%rd128+8];
	sub.f64 	%fd535, %fd533, %fd534;
	abs.f64 	%fd536, %fd535;
	setp.gt.f64 	%p192, %fd531, %fd1;
	setp.gt.f64 	%p193, %fd536, %fd1;
	st.global.f64 	[%rd128], %fd528;
	st.global.f64 	[%rd128+8], %fd533;
	ld.global.f64 	%fd538, [%rd127+16];
	ld.global.f64 	%fd539, [%rd128+16];
	sub.f64 	%fd540, %fd538, %fd539;
	abs.f64 	%fd541, %fd540;
	ld.global.f64 	%fd543, [%rd127+24];
	ld.global.f64 	%fd544, [%rd128+24];
	sub.f64 	%fd545, %fd543, %fd544;
	abs.f64 	%fd546, %fd545;
	setp.gt.f64 	%p194, %fd541, %fd1;
	setp.gt.f64 	%p195, %fd546, %fd1;
	st.global.f64 	[%rd128+16], %fd538;
	st.global.f64 	[%rd128+24], %fd543;
	ld.global.f64 	%fd548, [%rd127+32];
	ld.global.f64 	%fd549, [%rd128+32];
	sub.f64 	%fd550, %fd548, %fd549;
	abs.f64 	%fd551, %fd550;
	ld.global.f64 	%fd553, [%rd127+40];
	ld.global.f64 	%fd554, [%rd128+40];
	sub.f64 	%fd555, %fd553, %fd554;
	abs.f64 	%fd556, %fd555;
	setp.gt.f64 	%p196, %fd551, %fd1;
	setp.gt.f64 	%p197, %fd556, %fd1;
	st.global.f64 	[%rd128+32], %fd548;
	st.global.f64 	[%rd128+40], %fd553;
	ld.global.f64 	%fd558, [%rd127+48];
	ld.global.f64 	%fd559, [%rd128+48];
	sub.f64 	%fd560, %fd558, %fd559;
	abs.f64 	%fd561, %fd560;
	ld.global.f64 	%fd562, [%rd127+56];
	ld.global.f64 	%fd563, [%rd128+56];
	sub.f64 	%fd564, %fd562, %fd563;
	abs.f64 	%fd565, %fd564;
	max.f64 	%fd567, %fd561, %fd565;
	setp.gt.f64 	%p198, %fd567, %fd1;
	selp.b32 	%r317, 1, %r433, %p193;
	selp.b32 	%r318, 1, %r317, %p192;
	selp.b32 	%r319, 1, %r318, %p195;
	selp.b32 	%r320, 1, %r319, %p194;
	selp.b32 	%r321, 1, %r320, %p197;
	selp.b32 	%r322, 1, %r321, %p196;
	selp.b32 	%r433, 1, %r322, %p198;
	st.global.f64 	[%rd128+48], %fd558;
	st.global.f64 	[%rd128+56], %fd562;
	add.s32 	%r428, %r428, 4;
$L__BB0_72:
	setp.eq.s32 	%p199, %r16, 0;
	@%p199 bra 	$L__BB0_77;
	setp.eq.s32 	%p200, %r16, 1;
	@%p200 bra 	$L__BB0_75;
	mul.wide.u32 	%rd129, %r428, 16;
	add.s64 	%rd130, %rd3, %rd129;
	ld.global.f64 	%fd568, [%rd130];
	add.s64 	%rd131, %rd4, %rd129;
	ld.global.f64 	%fd569, [%rd131];
	sub.f64 	%fd570, %fd568, %fd569;
	abs.f64 	%fd571, %fd570;
	ld.global.f64 	%fd573, [%rd130+8];
	ld.global.f64 	%fd574, [%rd131+8];
	sub.f64 	%fd575, %fd573, %fd574;
	abs.f64 	%fd576, %fd575;
	setp.gt.f64 	%p201, %fd571, %fd1;
	setp.gt.f64 	%p202, %fd576, %fd1;
	st.global.f64 	[%rd131], %fd568;
	st.global.f64 	[%rd131+8], %fd573;
	ld.global.f64 	%fd578, [%rd130+16];
	ld.global.f64 	%fd579, [%rd131+16];
	sub.f64 	%fd580, %fd578, %fd579;
	abs.f64 	%fd581, %fd580;
	ld.global.f64 	%fd582, [%rd130+24];
	ld.global.f64 	%fd583, [%rd131+24];
	sub.f64 	%fd584, %fd582, %fd583;
	abs.f64 	%fd585, %fd584;
	max.f64 	%fd587, %fd581, %fd585;
	setp.gt.f64 	%p203, %fd587, %fd1;
	selp.b32 	%r324, 1, %r433, %p202;
	selp.b32 	%r325, 1, %r324, %p201;
	selp.b32 	%r433, 1, %r325, %p203;
	st.global.f64 	[%rd131+16], %fd578;
	st.global.f64 	[%rd131+24], %fd582;
	add.s32 	%r428, %r428, 2;
$L__BB0_75:
	setp.eq.s32 	%p204, %r17, 0;
	@%p204 bra 	$L__BB0_77;
	mul.wide.u32 	%rd132, %r428, 16;
	add.s64 	%rd133, %rd3, %rd132;
	ld.global.f64 	%fd588, [%rd133];
	add.s64 	%rd134, %rd4, %rd132;
	ld.global.f64 	%fd589, [%rd134];
	sub.f64 	%fd590, %fd588, %fd589;
	abs.f64 	%fd591, %fd590;
	ld.global.f64 	%fd592, [%rd133+8];
	ld.global.f64 	%fd593, [%rd134+8];
	sub.f64 	%fd594, %fd592, %fd593;
	abs.f64 	%fd595, %fd594;
	max.f64 	%fd597, %fd591, %fd595;
	setp.gt.f64 	%p205, %fd597, %fd1;
	selp.b32 	%r433, 1, %r433, %p205;
	st.global.f64 	[%rd134], %fd588;
	st.global.f64 	[%rd134+8], %fd592;
$L__BB0_77:
	setp.eq.s32 	%p206, %r433, 0;
	mov.u32 	%r468, %r419;
	@%p206 bra 	$L__BB0_164;
	bra.uni 	$L__BB0_3;
$L__BB0_78:
	setp.lt.u32 	%p150, %r14, 7;
	mov.b32 	%r435, 0;
	@%p150 bra 	$L__BB0_44;
	mov.b32 	%r421, 0;
	bra.uni 	$L__BB0_27;
$L__BB0_80:
	mov.f64 	%fd316, 0d4000000000000000;
	add.rn.f64 	%fd657, %fd6, %fd316;
$L__BB0_81:
	setp.eq.f64 	%p96, %fd6, 0d3FF0000000000000;
	selp.f64 	%fd12, 0d3FF0000000000000, %fd657, %p96;
	sub.f64 	%fd13, %fd5, %fd3;
	{
	.reg .b32 %temp; 
	mov.b64 	{%temp, %r77}, %fd13;
	}
	abs.f64 	%fd14, %fd13;
	{ // callseq 2, 0
	.param .b64 param0;
	st.param.f64 	[param0], %fd14;
	.param .b64 retval0;
	call.uni (retval0), 
	__internal_accurate_pow, 
	(
	param0
	);
	ld.param.f64 	%fd317, [retval0];
	} // callseq 2
	setp.lt.s32 	%p97, %r77, 0;
	neg.f64 	%fd319, %fd317;
	selp.f64 	%fd320, %fd319, %fd317, %p85;
	selp.f64 	%fd321, %fd320, %fd317, %p97;
	setp.eq.f64 	%p98, %fd13, 0d0000000000000000;
	selp.b32 	%r246, %r77, 0, %p85;
	or.b32  	%r247, %r246, 2146435072;
	selp.b32 	%r248, %r247, %r246, %p84;
	mov.b32 	%r249, 0;
	mov.b64 	%fd322, {%r249, %r248};
	selp.f64 	%fd658, %fd322, %fd321, %p98;
	add.f64 	%fd323, %fd13, 0d4000000000000000;
	{
	.reg .b32 %temp; 
	mov.b64 	{%temp, %r250}, %fd323;
	}
	and.b32  	%r251, %r250, 2146435072;
	setp.ne.s32 	%p99, %r251, 2146435072;
	@%p99 bra 	$L__BB0_86;
	setp.nan.f64 	%p100, %fd13, %fd13;
	@%p100 bra 	$L__BB0_85;
	setp.neu.f64 	%p101, %fd14, 0d7FF0000000000000;
	@%p101 bra 	$L__BB0_86;
	selp.b32 	%r252, %r4, %r3, %p1;
	selp.b32 	%r253, %r252, %r3, %p97;
	mov.b32 	%r254, 0;
	mov.b64 	%fd658, {%r254, %r253};
	bra.uni 	$L__BB0_86;
$L__BB0_85:
	mov.f64 	%fd324, 0d4000000000000000;
	add.rn.f64 	%fd658, %fd13, %fd324;
$L__BB0_86:
	setp.eq.f64 	%p106, %fd13, 0d3FF0000000000000;
	selp.f64 	%fd325, 0d3FF0000000000000, %fd658, %p106;
	add.f64 	%fd326, %fd12, %fd325;
	sqrt.rn.f64 	%fd327, %fd326;
	setp.lt.f64 	%p107, %fd327, %fd661;
	selp.f64 	%fd19, %fd327, %fd661, %p107;
	selp.b32 	%r78, %r441, %r443, %p107;
	ld.global.f64 	%fd328, [%rd18+16];
	ld.global.f64 	%fd20, [%rd18+24];
	sub.f64 	%fd21, %fd328, %fd2;
	{
	.reg .b32 %temp; 
	mov.b64 	{%temp, %r79}, %fd21;
	}
	abs.f64 	%fd22, %fd21;
	{ // callseq 3, 0
	.param .b64 param0;
	st.param.f64 	[param0], %fd22;
	.param .b64 retval0;
	call.uni (retval0), 
	__internal_accurate_pow, 
	(
	param0
	);
	ld.param.f64 	%fd329, [retval0];
	} // callseq 3
	setp.lt.s32 	%p108, %r79, 0;
	neg.f64 	%fd331, %fd329;
	selp.f64 	%fd332, %fd331, %fd329, %p85;
	selp.f64 	%fd333, %fd332, %fd329, %p108;
	setp.eq.f64 	%p109, %fd21, 0d0000000000000000;
	selp.b32 	%r255, %r79, 0, %p85;
	or.b32  	%r256, %r255, 2146435072;
	selp.b32 	%r257, %r256, %r255, %p84;
	mov.b32 	%r258, 0;
	mov.b64 	%fd334, {%r258, %r257};
	selp.f64 	%fd659, %fd334, %fd333, %p109;
	add.f64 	%fd335, %fd21, 0d4000000000000000;
	{
	.reg .b32 %temp; 
	mov.b64 	{%temp, %r259}, %fd335;
	}
	and.b32  	%r260, %r259, 2146435072;
	setp.ne.s32 	%p110, %r260, 2146435072;
	@%p110 bra 	$L__BB0_91;
	setp.nan.f64 	%p111, %fd21, %fd21;
	@%p111 bra 	$L__BB0_90;
	setp.neu.f64 	%p112, %fd22, 0d7FF0000000000000;
	@%p112 bra 	$L__BB0_91;
	selp.b32 	%r261, %r4, %r3, %p1;
	selp.b32 	%r262, %r261, %r3, %p108;
	mov.b32 	%r263, 0;
	mov.b64 	%fd659, {%r263, %r262};
	bra.uni 	$L__BB0_91;
$L__BB0_90:
	mov.f64 	%fd336, 0d4000000000000000;
	add.rn.f64 	%fd659, %fd21, %fd336;
$L__BB0_91:
	setp.eq.f64 	%p117, %fd21, 0d3FF0000000000000;
	selp.f64 	%fd27, 0d3FF0000000000000, %fd659, %p117;
	sub.f64 	%fd28, %fd20, %fd3;
	{
	.reg .b32 %temp; 
	mov.b64 	{%temp, %r80}, %fd28;
	}
	abs.f64 	%fd29, %fd28;
	{ // callseq 4, 0
	.param .b64 param0;
	st.param.f64 	[param0], %fd29;
	.param .b64 retval0;
	call.uni (retval0), 
	__internal_accurate_pow, 
	(
	param0
	);
	ld.param.f64 	%fd337, [retval0];
	} // callseq 4
	setp.lt.s32 	%p118, %r80, 0;
	neg.f64 	%fd339, %fd337;
	selp.f64 	%fd340, %fd339, %fd337, %p85;
	selp.f64 	%fd341, %fd340, %fd337, %p118;
	setp.eq.f64 	%p119, %fd28, 0d0000000000000000;
	selp.b32 	%r264, %r80, 0, %p85;
	or.b32  	%r265, %r264, 2146435072;
	selp.b32 	%r266, %r265, %r264, %p84;
	mov.b32 	%r267, 0;
	mov.b64 	%fd342, {%r267, %r266};
	selp.f64 	%fd660, %fd342, %fd341, %p119;
	add.f64 	%fd343, %fd28, 0d4000000000000000;
	{
	.reg .b32 %temp; 
	mov.b64 	{%temp, %r268}, %fd343;
	}
	and.b32  	%r269, %r268, 2146435072;
	setp.ne.s32 	%p120, %r269, 2146435072;
	@%p120 bra 	$L__BB0_96;
	setp.nan.f64 	%p121, %fd28, %fd28;
	@%p121 bra 	$L__BB0_95;
	setp.neu.f64 	%p122, %fd29, 0d7FF0000000000000;
	@%p122 bra 	$L__BB0_96;
	selp.b32 	%r270, %r4, %r3, %p1;
	selp.b32 	%r271, %r270, %r3, %p118;
	mov.b32 	%r272, 0;
	mov.b64 	%fd660, {%r272, %r271};
	bra.uni 	$L__BB0_96;
$L__BB0_95:
	mov.f64 	%fd344, 0d4000000000000000;
	add.rn.f64 	%fd660, %fd28, %fd344;
$L__BB0_96:
	setp.eq.f64 	%p124, %fd28, 0d3FF0000000000000;
	selp.f64 	%fd345, 0d3FF0000000000000, %fd660, %p124;
	add.f64 	%fd346, %fd27, %fd345;
	sqrt.rn.f64 	%fd347, %fd346;
	setp.lt.f64 	%p125, %fd347, %fd19;
	selp.f64 	%fd661, %fd347, %fd19, %p125;
	add.s32 	%r273, %r441, 1;
	selp.b32 	%r443, %r273, %r78, %p125;
	add.s32 	%r441, %r441, 2;
	setp.ne.s32 	%p126, %r441, %r18;
	mov.u32 	%r444, %r18;
	@%p126 bra 	$L__BB0_17;
$L__BB0_97:
	setp.eq.s32 	%p127, %r17, 0;
	@%p127 bra 	$L__BB0_109;
	setp.lt.s32 	%p128, %r1, 0;
	setp.eq.s32 	%p129, %r2, 1062207488;
	mul.wide.u32 	%rd105, %r444, 16;
	add.s64 	%rd106, %rd4, %rd105;
	ld.global.f64 	%fd348, [%rd106];
	ld.global.f64 	%fd36, [%rd106+8];
	sub.f64 	%fd37, %fd348, %fd2;
	{
	.reg .b32 %temp; 
	mov.b64 	{%temp, %r86}, %fd37;
	}
	abs.f64 	%fd38, %fd37;
	{ // callseq 5, 0
	.param .b64 param0;
	st.param.f64 	[param0], %fd38;
	.param .b64 retval0;
	call.uni (retval0), 
	__internal_accurate_pow, 
	(
	param0
	);
	ld.param.f64 	%fd349, [retval0];
	} // callseq 5
	setp.lt.s32 	%p131, %r86, 0;
	neg.f64 	%fd351, %fd349;
	selp.f64 	%fd352, %fd351, %fd349, %p129;
	selp.f64 	%fd353, %fd352, %fd349, %p131;
	setp.eq.f64 	%p132, %fd37, 0d0000000000000000;
	selp.b32 	%r274, %r86, 0, %p129;
	or.b32  	%r275, %r274, 2146435072;
	selp.b32 	%r276, %r275, %r274, %p128;
	mov.b32 	%r277, 0;
	mov.b64 	%fd354, {%r277, %r276};
	selp.f64 	%fd662, %fd354, %fd353, %p132;
	add.f64 	%fd355, %fd37, 0d4000000000000000;
	{
	.reg .b32 %temp; 
	mov.b64 	{%temp, %r278}, %fd355;
	}
	and.b32  	%r279, %r278, 2146435072;
	setp.ne.s32 	%p133, %r279, 2146435072;
	@%p133 bra 	$L__BB0_103;
	setp.nan.f64 	%p134, %fd37, %fd37;
	@%p134 bra 	$L__BB0_102;
	setp.neu.f64 	%p135, %fd38, 0d7FF0000000000000;
	@%p135 bra 	$L__BB0_103;
	selp.b32 	%r280, %r4, %r3, %p1;
	selp.b32 	%r281, %r280, %r3, %p131;
	mov.b32 	%r282, 0;
	mov.b64 	%fd662, {%r282, %r281};
	bra.uni 	$L__BB0_103;
$L__BB0_102:
	mov.f64 	%fd356, 0d4000000000000000;
	add.rn.f64 	%fd662, %fd37, %fd356;
$L__BB0_103:
	setp.eq.f64 	%p140, %fd37, 0d3FF0000000000000;
	selp.f64 	%fd43, 0d3FF0000000000000, %fd662, %p140;
	sub.f64 	%fd44, %fd36, %fd3;
	{
	.reg .b32 %temp; 
	mov.b64 	{%temp, %r87}, %fd44;
	}
	abs.f64 	%fd45, %fd44;
	{ // callseq 6, 0
	.param .b64 param0;
	st.param.f64 	[param0], %fd45;
	.param .b64 retval0;
	call.uni (retval0), 
	__internal_accurate_pow, 
	(
	param0
	);
	ld.param.f64 	%fd357, [retval0];
	} // callseq 6
	setp.lt.s32 	%p141, %r87, 0;
	neg.f64 	%fd359, %fd357;
	selp.f64 	%fd360, %fd359, %fd357, %p129;
	selp.f64 	%fd361, %fd360, %fd357, %p141;
	setp.eq.f64 	%p142, %fd44, 0d0000000000000000;
	selp.b32 	%r283, %r87, 0, %p129;
	or.b32  	%r284, %r283, 2146435072;
	selp.b32 	%r285, %r284, %r283, %p128;
	mov.b32 	%r286, 0;
	mov.b64 	%fd362, {%r286, %r285};
	selp.f64 	%fd663, %fd362, %fd361, %p142;
	add.f64 	%fd363, %fd44, 0d4000000000000000;
	{
	.reg .b32 %temp; 
	mov.b64 	{%temp, %r287}, %fd363;
	}
	and.b32  	%r288, %r287, 2146435072;
	setp.ne.s32 	%p143, %r288, 2146435072;
	@%p143 bra 	$L__BB0_108;
	setp.nan.f64 	%p144, %fd44, %fd44;
	@%p144 bra 	$L__BB0_107;
	setp.neu.f64 	%p145, %fd45, 0d7FF0000000000000;
	@%p145 bra 	$L__BB0_108;
	selp.b32 	%r289, %r4, %r3, %p1;
	selp.b32 	%r290, %r289, %r3, %p141;
	mov.b32 	%r291, 0;
	mov.b64 	%fd663, {%r291, %r290};
	bra.uni 	$L__BB0_108;
$L__BB0_107:
	mov.f64 	%fd364, 0d4000000000000000;
	add.rn.f64 	%fd663, %fd44, %fd364;
$L__BB0_108:
	setp.eq.f64 	%p147, %fd44, 0d3FF0000000000000;
	selp.f64 	%fd365, 0d3FF0000000000000, %fd663, %p147;
	add.f64 	%fd366, %fd43, %fd365;
	sqrt.rn.f64 	%fd367, %fd366;
	setp.lt.f64 	%p148, %fd367, %fd661;
	selp.b32 	%r443, %r444, %r443, %p148;
$L__BB0_109:
	mul.wide.u32 	%rd107, %r443, 16;
	add.s64 	%rd108, %rd3, %rd107;
	ld.global.f64 	%fd368, [%rd108];
	add.f64 	%fd369, %fd2, %fd368;
	st.global.f64 	[%rd108], %fd369;
	mul.wide.u32 	%rd109, %r440, 16;
	add.s64 	%rd110, %rd1, %rd109;
	ld.global.f64 	%fd370, [%rd110+8];
	ld.global.f64 	%fd371, [%rd108+8];
	add.f64 	%fd372, %fd370, %fd371;
	st.global.f64 	[%rd108+8], %fd372;
	mul.wide.u32 	%rd111, %r443, 4;
	add.s64 	%rd112, %rd2, %rd111;
	ld.global.u32 	%r292, [%rd112];
	add.s32 	%r293, %r292, 1;
	st.global.u32 	[%rd112], %r293;
	add.s32 	%r440, %r440, 1;
	setp.eq.s32 	%p149, %r440, %r166;
	@%p149 bra 	$L__BB0_78;
	bra.uni 	$L__BB0_15;
$L__BB0_110:
	setp.lt.s32 	%p4, %r165, 1;
	@%p4 bra 	$L__BB0_189;
	add.s32 	%r91, %r165, -1;
	and.b32  	%r92, %r165, 7;
	add.s32 	%r93, %r92, -1;
	and.b32  	%r94, %r165, 3;
	add.s32 	%r95, %r94, -1;
	and.b32  	%r96, %r165, 2147483640;
	and.b32  	%r97, %r165, 1;
	mov.b32 	%r447, 0;
$L__BB0_112:
	mov.u32 	%r98, %r447;
	setp.lt.u32 	%p5, %r91, 7;
	mov.b32 	%r466, 0;
	@%p5 bra 	$L__BB0_115;
	mov.b32 	%r448, 0;
$L__BB0_114:
	.pragma "nounroll";
	mul.wide.u32 	%rd40, %r448, 16;
	add.s64 	%rd41, %rd3, %rd40;
	mov.b64 	%rd42, 0;
	st.global.u64 	[%rd41], %rd42;
	st.global.u64 	[%rd41+8], %rd42;
	mul.wide.u32 	%rd43, %r448, 4;
	add.s64 	%rd44, %rd2, %rd43;
	mov.b32 	%r175, 0;
	st.global.u32 	[%rd44], %r175;
	st.global.u64 	[%rd41+16], %rd42;
	st.global.u64 	[%rd41+24], %rd42;
	st.global.u32 	[%rd44+4], %r175;
	st.global.u64 	[%rd41+32], %rd42;
	st.global.u64 	[%rd41+40], %rd42;
	st.global.u32 	[%rd44+8], %r175;
	st.global.u64 	[%rd41+48], %rd42;
	st.global.u64 	[%rd41+56], %rd42;
	st.global.u32 	[%rd44+12], %r175;
	st.global.u64 	[%rd41+64], %rd42;
	st.global.u64 	[%rd41+72], %rd42;
	st.global.u32 	[%rd44+16], %r175;
	st.global.u64 	[%rd41+80], %rd42;
	st.global.u64 	[%rd41+88], %rd42;
	st.global.u32 	[%rd44+20], %r175;
	st.global.u64 	[%rd41+96], %rd42;
	st.global.u64 	[%rd41+104], %rd42;
	st.global.u32 	[%rd44+24], %r175;
	st.global.u64 	[%rd41+112], %rd42;
	st.global.u64 	[%rd41+120], %rd42;
	st.global.u32 	[%rd44+28], %r175;
	add.s32 	%r448, %r448, 8;
	setp.eq.s32 	%p6, %r448, %r96;
	mov.u32 	%r466, %r96;
	@%p6 bra 	$L__BB0_115;
	bra.uni 	$L__BB0_114;
$L__BB0_115:
	setp.eq.s32 	%p7, %r92, 0;
	@%p7 bra 	$L__BB0_123;
	setp.lt.u32 	%p8, %r93, 3;
	@%p8 bra 	$L__BB0_118;
	mul.wide.u32 	%rd45, %r466, 16;
	add.s64 	%rd46, %rd3, %rd45;
	mov.b64 	%rd47, 0;
	st.global.u64 	[%rd46], %rd47;
	st.global.u64 	[%rd46+8], %rd47;
	mul.wide.u32 	%rd48, %r466, 4;
	add.s64 	%rd49, %rd2, %rd48;
	mov.b32 	%r176, 0;
	st.global.u32 	[%rd49], %r176;
	st.global.u64 	[%rd46+16], %rd47;
	st.global.u64 	[%rd46+24], %rd47;
	st.global.u32 	[%rd49+4], %r176;
	st.global.u64 	[%rd46+32], %rd47;
	st.global.u64 	[%rd46+40], %rd47;
	st.global.u32 	[%rd49+8], %r176;
	st.global.u64 	[%rd46+48], %rd47;
	st.global.u64 	[%rd46+56], %rd47;
	st.global.u32 	[%rd49+12], %r176;
	add.s32 	%r466, %r466, 4;
$L__BB0_118:
	setp.eq.s32 	%p9, %r94, 0;
	@%p9 bra 	$L__BB0_123;
	setp.eq.s32 	%p10, %r95, 0;
	@%p10 bra 	$L__BB0_121;
	mul.wide.u32 	%rd50, %r466, 16;
	add.s64 	%rd51, %rd3, %rd50;
	mov.b64 	%rd52, 0;
	st.global.u64 	[%rd51], %rd52;
	st.global.u64 	[%rd51+8], %rd52;
	mul.wide.u32 	%rd53, %r466, 4;
	add.s64 	%rd54, %rd2, %rd53;
	mov.b32 	%r177, 0;
	st.global.u32 	[%rd54], %r177;
	st.global.u64 	[%rd51+16], %rd52;
	st.global.u64 	[%rd51+24], %rd52;
	st.global.u32 	[%rd54+4], %r177;
	add.s32 	%r466, %r466, 2;
$L__BB0_121:
	setp.eq.s32 	%p11, %r97, 0;
	@%p11 bra 	$L__BB0_123;
	mul.wide.u32 	%rd55, %r466, 16;
	add.s64 	%rd56, %rd3, %rd55;
	mov.b64 	%rd57, 0;
	st.global.u64 	[%rd56], %rd57;
	st.global.u64 	[%rd56+8], %rd57;
	mul.wide.u32 	%rd58, %r466, 4;
	add.s64 	%rd59, %rd2, %rd58;
	mov.b32 	%r178, 0;
	st.global.u32 	[%rd59], %r178;
$L__BB0_123:
	setp.lt.u32 	%p12, %r91, 7;
	mov.b32 	%r463, 0;
	@%p12 bra 	$L__BB0_142;
	mov.b32 	%r449, 0;
$L__BB0_125:
	.pragma "nounroll";
	mul.wide.u32 	%rd60, %r449, 4;
	add.s64 	%rd19, %rd2, %rd60;
	ld.global.u32 	%r102, [%rd19];
	setp.eq.s32 	%p13, %r102, 0;
	mul.wide.u32 	%rd61, %r449, 16;
	add.s64 	%rd20, %rd3, %rd61;
	@%p13 bra 	$L__BB0_127;
	ld.global.f64 	%fd51, [%rd20];
	cvt.rn.f64.s32 	%fd52, %r102;
	div.rn.f64 	%fd53, %fd51, %fd52;
	ld.global.f64 	%fd54, [%rd20+8];
	div.rn.f64 	%fd55, %fd54, %fd52;
	st.global.f64 	[%rd20], %fd53;
	st.global.f64 	[%rd20+8], %fd55;
$L__BB0_127:
	ld.global.u32 	%r103, [%rd19+4];
	setp.eq.s32 	%p14, %r103, 0;
	@%p14 bra 	$L__BB0_129;
	ld.global.f64 	%fd56, [%rd20+16];
	cvt.rn.f64.s32 	%fd57, %r103;
	div.rn.f64 	%fd58, %fd56, %fd57;
	ld.global.f64 	%fd59, [%rd20+24];
	div.rn.f64 	%fd60, %fd59, %fd57;
	st.global.f64 	[%rd20+16], %fd58;
	st.global.f64 	[%rd20+24], %fd60;
$L__BB0_129:
	ld.global.u32 	%r104, [%rd19+8];
	setp.eq.s32 	%p15, %r104, 0;
	@%p15 bra 	$L__BB0_131;
	ld.global.f64 	%fd61, [%rd20+32];
	cvt.rn.f64.s32 	%fd62, %r104;
	div.rn.f64 	%fd63, %fd61, %fd62;
	ld.global.f64 	%fd64, [%rd20+40];
	div.rn.f64 	%fd65, %fd64, %fd62;
	st.global.f64 	[%rd20+32], %fd63;
	st.global.f64 	[%rd20+40], %fd65;
$L__BB0_131:
	ld.global.u32 	%r105, [%rd19+12];
	setp.eq.s32 	%p16, %r105, 0;
	@%p16 bra 	$L__BB0_133;
	ld.global.f64 	%fd66, [%rd20+48];
	cvt.rn.f64.s32 	%fd67, %r105;
	div.rn.f64 	%fd68, %fd66, %fd67;
	ld.global.f64 	%fd69, [%rd20+56];
	div.rn.f64 	%fd70, %fd69, %fd67;
	st.global.f64 	[%rd20+48], %fd68;
	st.global.f64 	[%rd20+56], %fd70;
$L__BB0_133:
	ld.global.u32 	%r106, [%rd19+16];
	setp.eq.s32 	%p17, %r106, 0;
	@%p17 bra 	$L__BB0_135;
	ld.global.f64 	%fd71, [%rd20+64];
	cvt.rn.f64.s32 	%fd72, %r106;
	div.rn.f64 	%fd73, %fd71, %fd72;
	ld.global.f64 	%fd74, [%rd20+72];
	div.rn.f64 	%fd75, %fd74, %fd72;
	st.global.f64 	[%rd20+64], %fd73;
	st.global.f64 	[%rd20+72], %fd75;
$L__BB0_135:
	ld.global.u32 	%r107, [%rd19+20];
	setp.eq.s32 	%p18, %r107, 0;
	@%p18 bra 	$L__BB0_137;
	ld.global.f64 	%fd76, [%rd20+80];
	cvt.rn.f64.s32 	%fd77, %r107;
	div.rn.f64 	%fd78, %fd76, %fd77;
	ld.global.f64 	%fd79, [%rd20+88];
	div.rn.f64 	%fd80, %fd79, %fd77;
	st.global.f64 	[%rd20+80], %fd78;
	st.global.f64 	[%rd20+88], %fd80;
$L__BB0_137:
	ld.global.u32 	%r108, [%rd19+24];
	setp.eq.s32 	%p19, %r108, 0;
	@%p19 bra 	$L__BB0_139;
	ld.global.f64 	%fd81, [%rd20+96];
	cvt.rn.f64.s32 	%fd82, %r108;
	div.rn.f64 	%fd83, %fd81, %fd82;
	ld.global.f64 	%fd84, [%rd20+104];
	div.rn.f64 	%fd85, %fd84, %fd82;
	st.global.f64 	[%rd20+96], %fd83;
	st.global.f64 	[%rd20+104], %fd85;
$L__BB0_139:
	ld.global.u32 	%r109, [%rd19+28];
	setp.eq.s32 	%p20, %r109, 0;
	@%p20 bra 	$L__BB0_141;
	ld.global.f64 	%fd86, [%rd20+112];
	cvt.rn.f64.s32 	%fd87, %r109;
	div.rn.f64 	%fd88, %fd86, %fd87;
	ld.global.f64 	%fd89, [%rd20+120];
	div.rn.f64 	%fd90, %fd89, %fd87;
	st.global.f64 	[%rd20+112], %fd88;
	st.global.f64 	[%rd20+120], %fd90;
$L__BB0_141:
	add.s32 	%r449, %r449, 8;
	setp.eq.s32 	%p21, %r449, %r96;
	mov.u32 	%r463, %r96;
	@%p21 bra 	$L__BB0_142;
	bra.uni 	$L__BB0_125;
$L__BB0_142:
	setp.eq.s32 	%p22, %r92, 0;
	@%p22 bra 	$L__BB0_163;
	setp.lt.u32 	%p23, %r93, 3;
	@%p23 bra 	$L__BB0_153;
	mul.wide.u32 	%rd62, %r463, 4;
	add.s64 	%rd21, %rd2, %rd62;
	ld.global.u32 	%r131, [%rd21];
	setp.eq.s32 	%p24, %r131, 0;
	mul.wide.u32 	%rd63, %r463, 16;
	add.s64 	%rd22, %rd3, %rd63;
	@%p24 bra 	$L__BB0_146;
	ld.global.f64 	%fd91, [%rd22];
	cvt.rn.f64.s32 	%fd92, %r131;
	div.rn.f64 	%fd93, %fd91, %fd92;
	ld.global.f64 	%fd94, [%rd22+8];
	div.rn.f64 	%fd95, %fd94, %fd92;
	st.global.f64 	[%rd22], %fd93;
	st.global.f64 	[%rd22+8], %fd95;
$L__BB0_146:
	ld.global.u32 	%r132, [%rd21+4];
	setp.eq.s32 	%p25, %r132, 0;
	@%p25 bra 	$L__BB0_148;
	ld.global.f64 	%fd96, [%rd22+16];
	cvt.rn.f64.s32 	%fd97, %r132;
	div.rn.f64 	%fd98, %fd96, %fd97;
	ld.global.f64 	%fd99, [%rd22+24];
	div.rn.f64 	%fd100, %fd99, %fd97;
	st.global.f64 	[%rd22+16], %fd98;
	st.global.f64 	[%rd22+24], %fd100;
$L__BB0_148:
	ld.global.u32 	%r133, [%rd21+8];
	setp.eq.s32 	%p26, %r133, 0;
	@%p26 bra 	$L__BB0_150;
	ld.global.f64 	%fd101, [%rd22+32];
	cvt.rn.f64.s32 	%fd102, %r133;
	div.rn.f64 	%fd103, %fd101, %fd102;
	ld.global.f64 	%fd104, [%rd22+40];
	div.rn.f64 	%fd105, %fd104, %fd102;
	st.global.f64 	[%rd22+32], %fd103;
	st.global.f64 	[%rd22+40], %fd105;
$L__BB0_150:
	ld.global.u32 	%r134, [%rd21+12];
	setp.eq.s32 	%p27, %r134, 0;
	@%p27 bra 	$L__BB0_152;
	ld.global.f64 	%fd106, [%rd22+48];
	cvt.rn.f64.s32 	%fd107, %r134;
	div.rn.f64 	%fd108, %fd106, %fd107;
	ld.global.f64 	%fd109, [%rd22+56];
	div.rn.f64 	%fd110, %fd109, %fd107;
	st.global.f64 	[%rd22+48], %fd108;
	st.global.f64 	[%rd22+56], %fd110;
$L__BB0_152:
	add.s32 	%r463, %r463, 4;
$L__BB0_153:
	setp.eq.s32 	%p28, %r94, 0;
	@%p28 bra 	$L__BB0_163;
	setp.eq.s32 	%p29, %r95, 0;
	@%p29 bra 	$L__BB0_160;
	mul.wide.u32 	%rd64, %r463, 4;
	add.s64 	%rd23, %rd2, %rd64;
	ld.global.u32 	%r137, [%rd23];
	setp.eq.s32 	%p30, %r137, 0;
	mul.wide.u32 	%rd65, %r463, 16;
	add.s64 	%rd24, %rd3, %rd65;
	@%p30 bra 	$L__BB0_157;
	ld.global.f64 	%fd111, [%rd24];
	cvt.rn.f64.s32 	%fd112, %r137;
	div.rn.f64 	%fd113, %fd111, %fd112;
	ld.global.f64 	%fd114, [%rd24+8];
	div.rn.f64 	%fd115, %fd114, %fd112;
	st.global.f64 	[%rd24], %fd113;
	st.global.f64 	[%rd24+8], %fd115;
$L__BB0_157:
	ld.global.u32 	%r138, [%rd23+4];
	setp.eq.s32 	%p31, %r138, 0;
	@%p31 bra 	$L__BB0_159;
	ld.global.f64 	%fd116, [%rd24+16];
	cvt.rn.f64.s32 	%fd117, %r138;
	div.rn.f64 	%fd118, %fd116, %fd117;
	ld.global.f64 	%fd119, [%rd24+24];
	div.rn.f64 	%fd120, %fd119, %fd117;
	st.global.f64 	[%rd24+16], %fd118;
	st.global.f64 	[%rd24+24], %fd120;
$L__BB0_159:
	add.s32 	%r463, %r463, 2;
$L__BB0_160:
	setp.eq.s32 	%p32, %r97, 0;
	@%p32 bra 	$L__BB0_163;
	mul.wide.u32 	%rd66, %r463, 4;
	add.s64 	%rd67, %rd2, %rd66;
	ld.global.u32 	%r141, [%rd67];
	setp.eq.s32 	%p33, %r141, 0;
	@%p33 bra 	$L__BB0_163;
	mul.wide.u32 	%rd68, %r463, 16;
	add.s64 	%rd69, %rd3, %rd68;
	ld.global.f64 	%fd121, [%rd69];
	cvt.rn.f64.s32 	%fd122, %r141;
	div.rn.f64 	%fd123, %fd121, %fd122;
	ld.global.f64 	%fd124, [%rd69+8];
	div.rn.f64 	%fd125, %fd124, %fd122;
	st.global.f64 	[%rd69], %fd123;
	st.global.f64 	[%rd69+8], %fd125;
$L__BB0_163:
	add.s32 	%r447, %r98, 1;
	setp.eq.s32 	%p34, %r98, 9;
	mov.b32 	%r468, 10;
	@%p34 bra 	$L__BB0_164;
	bra.uni 	$L__BB0_187;
$L__BB0_164:
	setp.lt.s32 	%p207, %r165, 1;
	add.u64 	%rd135, %SP, 0;
	add.u64 	%rd25, %SPL, 0;
	mov.b32 	%r326, 10;
	st.local.v2.u32 	[%rd25], {%r468, %r326};
	mov.u64 	%rd136, $str;
	cvta.global.u64 	%rd137, %rd136;
	{ // callseq 7, 0
	.param .b64 param0;
	st.param.b64 	[param0], %rd137;
	.param .b64 param1;
	st.param.b64 	[param1], %rd135;
	.param .b32 retval0;
	call.uni (retval0), 
	vprintf, 
	(
	param0, 
	param1
	);
	ld.param.b32 	%r327, [retval0];
	} // callseq 7
	@%p207 bra 	$L__BB0_190;
	add.s32 	%r330, %r165, -1;
	and.b32  	%r149, %r165, 15;
	setp.lt.u32 	%p208, %r330, 15;
	mov.b32 	%r471, 0;
	@%p208 bra 	$L__BB0_168;
	and.b32  	%r471, %r165, 2147483632;
	add.s64 	%rd158, %rd4, 128;
	mov.b32 	%r469, 0;
	mov.u64 	%rd138, $str$1;
$L__BB0_167:
	.pragma "nounroll";
	ld.global.f64 	%fd598, [%rd158+-128];
	ld.global.f64 	%fd599, [%rd158+-120];
	st.local.u32 	[%rd25], %r469;
	st.local.f64 	[%rd25+8], %fd598;
	st.local.f64 	[%rd25+16], %fd599;
	cvta.global.u64 	%rd139, %rd138;
	{ // callseq 8, 0
	.param .b64 param0;
	st.param.b64 	[param0], %rd139;
	.param .b64 param1;
	st.param.b64 	[param1], %rd135;
	.param .b32 retval0;
	call.uni (retval0), 
	vprintf, 
	(
	param0, 
	param1
	);
	ld.param.b32 	%r332, [retval0];
	} // callseq 8
	ld.global.f64 	%fd600, [%rd158+-112];
	ld.global.f64 	%fd601, [%rd158+-104];
	add.s32 	%r334, %r469, 1;
	st.local.u32 	[%rd25], %r334;
	st.local.f64 	[%rd25+8], %fd600;
	st.local.f64 	[%rd25+16], %fd601;
	{ // callseq 9, 0
	.param .b64 param0;
	st.param.b64 	[param0], %rd139;
	.param .b64 param1;
	st.param.b64 	[param1], %rd135;
	.param .b32 retval0;
	call.uni (retval0), 
	vprintf, 
	(
	param0, 
	param1
	);
	ld.param.b32 	%r335, [retval0];
	} // callseq 9
	ld.global.f64 	%fd602, [%rd158+-96];
	ld.global.f64 	%fd603, [%rd158+-88];
	add.s32 	%r337, %r469, 2;
	st.local.u32 	[%rd25], %r337;
	st.local.f64 	[%rd25+8], %fd602;
	st.local.f64 	[%rd25+16], %fd603;
	{ // callseq 10, 0
	.param .b64 param0;
	st.param.b64 	[param0], %rd139;
	.param .b64 param1;
	st.param.b64 	[param1], %rd135;
	.param .b32 retval0;
	call.uni (retval0), 
	vprintf, 
	(
	param0, 
	param1
	);
	ld.param.b32 	%r338, [retval0];
	} // callseq 10
	ld.global.f64 	%fd604, [%rd158+-80];
	ld.global.f64 	%fd605, [%rd158+-72];
	add.s32 	%r340, %r469, 3;
	st.local.u32 	[%rd25], %r340;
	st.local.f64 	[%rd25+8], %fd604;
	st.local.f64 	[%rd25+16], %fd605;
	{ // callseq 11, 0
	.param .b64 param0;
	st.param.b64 	[param0], %rd139;
	.param .b64 param1;
	st.param.b64 	[param1], %rd135;
	.param .b32 retval0;
	call.uni (retval0), 
	vprintf, 
	(
	param0, 
	param1
	);
	ld.param.b32 	%r341, [retval0];
	} // callseq 11
	ld.global.f64 	%fd606, [%rd158+-64];
	ld.global.f64 	%fd607, [%rd158+-56];
	add.s32 	%r343, %r469, 4;
	st.local.u32 	[%rd25], %r343;
	st.local.f64 	[%rd25+8], %fd606;
	st.local.f64 	[%rd25+16], %fd607;
	{ // callseq 12, 0
	.param .b64 param0;
	st.param.b64 	[param0], %rd139;
	.param .b64 param1;
	st.param.b64 	[param1], %rd135;
	.param .b32 retval0;
	call.uni (retval0), 
	vprintf, 
	(
	param0, 
	param1
	);
	ld.param.b32 	%r344, [retval0];
	} // callseq 12
	ld.global.f64 	%fd608, [%rd158+-48];
	ld.global.f64 	%fd609, [%rd158+-40];
	add.s32 	%r346, %r469, 5;
	st.local.u32 	[%rd25], %r346;
	st.local.f64 	[%rd25+8], %fd608;
	st.local.f64 	[%rd25+16], %fd609;
	{ // callseq 13, 0
	.param .b64 param0;
	st.param.b64 	[param0], %rd139;
	.param .b64 param1;
	st.param.b64 	[param1], %rd135;
	.param .b32 retval0;
	call.uni (retval0), 
	vprintf, 
	(
	param0, 
	param1
	);
	ld.param.b32 	%r347, [retval0];
	} // callseq 13
	ld.global.f64 	%fd610, [%rd158+-32];
	ld.global.f64 	%fd611, [%rd158+-24];
	add.s32 	%r349, %r469, 6;
	st.local.u32 	[%rd25], %r349;
	st.local.f64 	[%rd25+8], %fd610;
	st.local.f64 	[%rd25+16], %fd611;
	{ // callseq 14, 0
	.param .b64 param0;
	st.param.b64 	[param0], %rd139;
	.param .b64 param1;
	st.param.b64 	[param1], %rd135;
	.param .b32 retval0;
	call.uni (retval0), 
	vprintf, 
	(
	param0, 
	param1
	);
	ld.param.b32 	%r350, [retval0];
	} // callseq 14
	ld.global.f64 	%fd612, [%rd158+-16];
	ld.global.f64 	%fd613, [%rd158+-8];
	add.s32 	%r352, %r469, 7;
	st.local.u32 	[%rd25], %r352;
	st.local.f64 	[%rd25+8], %fd612;
	st.local.f64 	[%rd25+16], %fd613;
	{ // callseq 15, 0
	.param .b64 param0;
	st.param.b64 	[param0], %rd139;
	.param .b64 param1;
	st.param.b64 	[param1], %rd135;
	.param .b32 retval0;
	call.uni (retval0), 
	vprintf, 
	(
	param0, 
	param1
	);
	ld.param.b32 	%r353, [retval0];
	} // callseq 15
	ld.global.f64 	%fd614, [%rd158];
	ld.global.f64 	%fd615, [%rd158+8];
	add.s32 	%r355, %r469, 8;
	st.local.u32 	[%rd25], %r355;
	st.local.f64 	[%rd25+8], %fd614;
	st.local.f64 	[%rd25+16], %fd615;
	{ // callseq 16, 0
	.param .b64 param0;
	st.param.b64 	[param0], %rd139;
	.param .b64 param1;
	st.param.b64 	[param1], %rd135;
	.param .b32 retval0;
	call.uni (retval0), 
	vprintf, 
	(
	param0, 
	param1
	);
	ld.param.b32 	%r356, [retval0];
	} // callseq 16
	ld.global.f64 	%fd616, [%rd158+16];
	ld.global.f64 	%fd617, [%rd158+24];
	add.s32 	%r358, %r469, 9;
	st.local.u32 	[%rd25], %r358;
	st.local.f64 	[%rd25+8], %fd616;
	st.local.f64 	[%rd25+16], %fd617;
	{ // callseq 17, 0
	.param .b64 param0;
	st.param.b64 	[param0], %rd139;
	.param .b64 param1;
	st.param.b64 	[param1], %rd135;
	.param .b32 retval0;
	call.uni (retval0), 
	vprintf, 
	(
	param0, 
	param1
	);
	ld.param.b32 	%r359, [retval0];
	} // callseq 17
	ld.global.f64 	%fd618, [%rd158+32];
	ld.global.f64 	%fd619, [%rd158+40];
	add.s32 	%r361, %r469, 10;
	st.local.u32 	[%rd25], %r361;
	st.local.f64 	[%rd25+8], %fd618;
	st.local.f64 	[%rd25+16], %fd619;
	{ // callseq 18, 0
	.param .b64 param0;
	st.param.b64 	[param0], %rd139;
	.param .b64 param1;
	st.param.b64 	[param1], %rd135;
	.param .b32 retval0;
	call.uni (retval0), 
	vprintf, 
	(
	param0, 
	param1
	);
	ld.param.b32 	%r362, [retval0];
	} // callseq 18
	ld.global.f64 	%fd620, [%rd158+48];
	ld.global.f64 	%fd621, [%rd158+56];
	add.s32 	%r364, %r469, 11;
	st.local.u32 	[%rd25], %r364;
	st.local.f64 	[%rd25+8], %fd620;
	st.local.f64 	[%rd25+16], %fd621;
	{ // callseq 19, 0
	.param .b64 param0;
	st.param.b64 	[param0], %rd139;
	.param .b64 param1;
	st.param.b64 	[param1], %rd135;
	.param .b32 retval0;
	call.uni (retval0), 
	vprintf, 
	(
	param0, 
	param1
	);
	ld.param.b32 	%r365, [retval0];
	} // callseq 19
	ld.global.f64 	%fd622, [%rd158+64];
	ld.global.f64 	%fd623, [%rd158+72];
	add.s32 	%r367, %r469, 12;
	st.local.u32 	[%rd25], %r367;
	st.local.f64 	[%rd25+8], %fd622;
	st.local.f64 	[%rd25+16], %fd623;
	{ // callseq 20, 0
	.param .b64 param0;
	st.param.b64 	[param0], %rd139;
	.param .b64 param1;
	st.param.b64 	[param1], %rd135;
	.param .b32 retval0;
	call.uni (retval0), 
	vprintf, 
	(
	param0, 
	param1
	);
	ld.param.b32 	%r368, [retval0];
	} // callseq 20
	ld.global.f64 	%fd624, [%rd158+80];
	ld.global.f64 	%fd625, [%rd158+88];
	add.s32 	%r370, %r469, 13;
	st.local.u32 	[%rd25], %r370;
	st.local.f64 	[%rd25+8], %fd624;
	st.local.f64 	[%rd25+16], %fd625;
	{ // callseq 21, 0
	.param .b64 param0;
	st.param.b64 	[param0], %rd139;
	.param .b64 param1;
	st.param.b64 	[param1], %rd135;
	.param .b32 retval0;
	call.uni (retval0), 
	vprintf, 
	(
	param0, 
	param1
	);
	ld.param.b32 	%r371, [retval0];
	} // callseq 21
	ld.global.f64 	%fd626, [%rd158+96];
	ld.global.f64 	%fd627, [%rd158+104];
	add.s32 	%r373, %r469, 14;
	st.local.u32 	[%rd25], %r373;
	st.local.f64 	[%rd25+8], %fd626;
	st.local.f64 	[%rd25+16], %fd627;
	{ // callseq 22, 0
	.param .b64 param0;
	st.param.b64 	[param0], %rd139;
	.param .b64 param1;
	st.param.b64 	[param1], %rd135;
	.param .b32 retval0;
	call.uni (retval0), 
	vprintf, 
	(
	param0, 
	param1
	);
	ld.param.b32 	%r374, [retval0];
	} // callseq 22
	ld.global.f64 	%fd628, [%rd158+112];
	ld.global.f64 	%fd629, [%rd158+120];
	add.s32 	%r376, %r469, 15;
	st.local.u32 	[%rd25], %r376;
	st.local.f64 	[%rd25+8], %fd628;
	st.local.f64 	[%rd25+16], %fd629;
	{ // callseq 23, 0
	.param .b64 param0;
	st.param.b64 	[param0], %rd139;
	.param .b64 param1;
	st.param.b64 	[param1], %rd135;
	.param .b32 retval0;
	call.uni (retval0), 
	vprintf, 
	(
	param0, 
	param1
	);
	ld.param.b32 	%r377, [retval0];
	} // callseq 23
	add.s64 	%rd158, %rd158, 256;
	add.s32 	%r469, %r469, 16;
	setp.ne.s32 	%p209, %r469, %r471;
	@%p209 bra 	$L__BB0_167;
$L__BB0_168:
	setp.eq.s32 	%p210, %r149, 0;
	@%p210 bra 	$L__BB0_190;
	and.b32  	%r154, %r165, 7;
	setp.lt.u32 	%p211, %r149, 8;
	@%p211 bra 	$L__BB0_171;
	mul.wide.u32 	%rd141, %r471, 16;
	add.s64 	%rd142, %rd4, %rd141;
	ld.global.f64 	%fd630, [%rd142];
	ld.global.f64 	%fd631, [%rd142+8];
	st.local.u32 	[%rd25], %r471;
	st.local.f64 	[%rd25+8], %fd630;
	st.local.f64 	[%rd25+16], %fd631;
	mov.u64 	%rd143, $str$1;
	cvta.global.u64 	%rd144, %rd143;
	{ // callseq 24, 0
	.param .b64 param0;
	st.param.b64 	[param0], %rd144;
	.param .b64 param1;
	st.param.b64 	[param1], %rd135;
	.param .b32 retval0;
	call.uni (retval0), 
	vprintf, 
	(
	param0, 
	param1
	);
	ld.param.b32 	%r379, [retval0];
	} // callseq 24
	add.s32 	%r381, %r471, 1;
	ld.global.f64 	%fd632, [%rd142+16];
	ld.global.f64 	%fd633, [%rd142+24];
	st.local.u32 	[%rd25], %r381;
	st.local.f64 	[%rd25+8], %fd632;
	st.local.f64 	[%rd25+16], %fd633;
	{ // callseq 25, 0
	.param .b64 param0;
	st.param.b64 	[param0], %rd144;
	.param .b64 param1;
	st.param.b64 	[param1], %rd135;
	.param .b32 retval0;
	call.uni (retval0), 
	vprintf, 
	(
	param0, 
	param1
	);
	ld.param.b32 	%r382, [retval0];
	} // callseq 25
	add.s32 	%r384, %r471, 2;
	ld.global.f64 	%fd634, [%rd142+32];
	ld.global.f64 	%fd635, [%rd142+40];
	st.local.u32 	[%rd25], %r384;
	st.local.f64 	[%rd25+8], %fd634;
	st.local.f64 	[%rd25+16], %fd635;
	{ // callseq 26, 0
	.param .b64 param0;
	st.param.b64 	[param0], %rd144;
	.param .b64 param1;
	st.param.b64 	[param1], %rd135;
	.param .b32 retval0;
	call.uni (retval0), 
	vprintf, 
	(
	param0, 
	param1
	);
	ld.param.b32 	%r385, [retval0];
	} // callseq 26
	add.s32 	%r387, %r471, 3;
	ld.global.f64 	%fd636, [%rd142+48];
	ld.global.f64 	%fd637, [%rd142+56];
	st.local.u32 	[%rd25], %r387;
	st.local.f64 	[%rd25+8], %fd636;
	st.local.f64 	[%rd25+16], %fd637;
	{ // callseq 27, 0
	.param .b64 param0;
	st.param.b64 	[param0], %rd144;
	.param .b64 param1;
	st.param.b64 	[param1], %rd135;
	.param .b32 retval0;
	call.uni (retval0), 
	vprintf, 
	(
	param0, 
	param1
	);
	ld.param.b32 	%r388, [retval0];
	} // callseq 27
	add.s32 	%r390, %r471, 4;
	ld.global.f64 	%fd638, [%rd142+64];
	ld.global.f64 	%fd639, [%rd142+72];
	st.local.u32 	[%rd25], %r390;
	st.local.f64 	[%rd25+8], %fd638;
	st.local.f64 	[%rd25+16], %fd639;
	{ // callseq 28, 0
	.param .b64 param0;
	st.param.b64 	[param0], %rd144;
	.param .b64 param1;
	st.param.b64 	[param1], %rd135;
	.param .b32 retval0;
	call.uni (retval0), 
	vprintf, 
	(
	param0, 
	param1
	);
	ld.param.b32 	%r391, [retval0];
	} // callseq 28
	add.s32 	%r393, %r471, 5;
	ld.global.f64 	%fd640, [%rd142+80];
	ld.global.f64 	%fd641, [%rd142+88];
	st.local.u32 	[%rd25], %r393;
	st.local.f64 	[%rd25+8], %fd640;
	st.local.f64 	[%rd25+16], %fd641;
	{ // callseq 29, 0
	.param .b64 param0;
	st.param.b64 	[param0], %rd144;
	.param .b64 param1;
	st.param.b64 	[param1], %rd135;
	.param .b32 retval0;
	call.uni (retval0), 
	vprintf, 
	(
	param0, 
	param1
	);
	ld.param.b32 	%r394, [retval0];
	} // callseq 29
	add.s32 	%r396, %r471, 6;
	ld.global.f64 	%fd642, [%rd142+96];
	ld.global.f64 	%fd643, [%rd142+104];
	st.local.u32 	[%rd25], %r396;
	st.local.f64 	[%rd25+8], %fd642;
	st.local.f64 	[%rd25+16], %fd643;
	{ // callseq 30, 0
	.param .b64 param0;
	st.param.b64 	[param0], %rd144;
	.param .b64 param1;
	st.param.b64 	[param1], %rd135;
	.param .b32 retval0;
	call.uni (retval0), 
	vprintf, 
	(
	param0, 
	param1
	);
	ld.param.b32 	%r397, [retval0];
	} // callseq 30
	add.s32 	%r399, %r471, 7;
	ld.global.f64 	%fd644, [%rd142+112];
	ld.global.f64 	%fd645, [%rd142+120];
	st.local.u32 	[%rd25], %r399;
	st.local.f64 	[%rd25+8], %fd644;
	st.local.f64 	[%rd25+16], %fd645;
	{ // callseq 31, 0
	.param .b64 param0;
	st.param.b64 	[param0], %rd144;
	.param .b64 param1;
	st.param.b64 	[param1], %rd135;
	.param .b32 retval0;
	call.uni (retval0), 
	vprintf, 
	(
	param0, 
	param1
	);
	ld.param.b32 	%r400, [retval0];
	} // callseq 31
	add.s32 	%r471, %r471, 8;
$L__BB0_171:
	setp.eq.s32 	%p212, %r154, 0;
	@%p212 bra 	$L__BB0_190;
	and.b32  	%r157, %r165, 3;
	setp.lt.u32 	%p213, %r154, 4;
	@%p213 bra 	$L__BB0_174;
	mul.wide.u32 	%rd146, %r471, 16;
	add.s64 	%rd147, %rd4, %rd146;
	ld.global.f64 	%fd646, [%rd147];
	ld.global.f64 	%fd647, [%rd147+8];
	st.local.u32 	[%rd25], %r471;
	st.local.f64 	[%rd25+8], %fd646;
	st.local.f64 	[%rd25+16], %fd647;
	mov.u64 	%rd148, $str$1;
	cvta.global.u64 	%rd149, %rd148;
	{ // callseq 32, 0
	.param .b64 param0;
	st.param.b64 	[param0], %rd149;
	.param .b64 param1;
	st.param.b64 	[param1], %rd135;
	.param .b32 retval0;
	call.uni (retval0), 
	vprintf, 
	(
	param0, 
	param1
	);
	ld.param.b32 	%r402, [retval0];
	} // callseq 32
	add.s32 	%r404, %r471, 1;
	ld.global.f64 	%fd648, [%rd147+16];
	ld.global.f64 	%fd649, [%rd147+24];
	st.local.u32 	[%rd25], %r404;
	st.local.f64 	[%rd25+8], %fd648;
	st.local.f64 	[%rd25+16], %fd649;
	{ // callseq 33, 0
	.param .b64 param0;
	st.param.b64 	[param0], %rd149;
	.param .b64 param1;
	st.param.b64 	[param1], %rd135;
	.param .b32 retval0;
	call.uni (retval0), 
	vprintf, 
	(
	param0, 
	param1
	);
	ld.param.b32 	%r405, [retval0];
	} // callseq 33
	add.s32 	%r407, %r471, 2;
	ld.global.f64 	%fd650, [%rd147+32];
	ld.global.f64 	%fd651, [%rd147+40];
	st.local.u32 	[%rd25], %r407;
	st.local.f64 	[%rd25+8], %fd650;
	st.local.f64 	[%rd25+16], %fd651;
	{ // callseq 34, 0
	.param .b64 param0;
	st.param.b64 	[param0], %rd149;
	.param .b64 param1;
	st.param.b64 	[param1], %rd135;
	.param .b32 retval0;
	call.uni (retval0), 
	vprintf, 
	(
	param0, 
	param1
	);
	ld.param.b32 	%r408, [retval0];
	} // callseq 34
	add.s32 	%r410, %r471, 3;
	ld.global.f64 	%fd652, [%rd147+48];
	ld.global.f64 	%fd653, [%rd147+56];
	st.local.u32 	[%rd25], %r410;
	st.local.f64 	[%rd25+8], %fd652;
	st.local.f64 	[%rd25+16], %fd653;
	{ // callseq 35, 0
	.param .b64 param0;
	st.param.b64 	[param0], %rd149;
	.param .b64 param1;
	st.param.b64 	[param1], %rd135;
	.param .b32 retval0;
	call.uni (retval0), 
	vprintf, 
	(
	param0, 
	param1
	);
	ld.param.b32 	%r411, [retval0];
	} // callseq 35
	add.s32 	%r471, %r471, 4;
$L__BB0_174:
	setp.eq.s32 	%p214, %r157, 0;
	@%p214 bra 	$L__BB0_190;
	mul.wide.u32 	%rd151, %r471, 16;
	add.s64 	%rd152, %rd151, %rd4;
	add.s64 	%rd159, %rd152, 8;
	neg.s32 	%r473, %r157;
	mov.u64 	%rd153, $str$1;
$L__BB0_176:
	.pragma "nounroll";
	ld.global.f64 	%fd654, [%rd159+-8];
	ld.global.f64 	%fd655, [%rd159];
	st.local.u32 	[%rd25], %r471;
	st.local.f64 	[%rd25+8], %fd654;
	st.local.f64 	[%rd25+16], %fd655;
	cvta.global.u64 	%rd154, %rd153;
	{ // callseq 36, 0
	.param .b64 param0;
	st.param.b64 	[param0], %rd154;
	.param .b64 param1;
	st.param.b64 	[param1], %rd135;
	.param .b32 retval0;
	call.uni (retval0), 
	vprintf, 
	(
	param0, 
	param1
	);
	ld.param.b32 	%r413, [retval0];
	} // callseq 36
	add.s32 	%r471, %r471, 1;
	add.s64 	%rd159, %rd159, 16;
	add.s32 	%r473, %r473, 1;
	setp.eq.s32 	%p215, %r473, 0;
	@%p215 bra 	$L__BB0_190;
	bra.uni 	$L__BB0_176;
$L__BB0_177:
	.pragma "nounroll";
	mul.wide.u32 	%rd70, %r450, 16;
	add.s64 	%rd71, %rd3, %rd70;
	ld.global.f64 	%fd126, [%rd71];
	add.s64 	%rd72, %rd4, %rd70;
	ld.global.f64 	%fd127, [%rd72];
	sub.f64 	%fd128, %fd126, %fd127;
	abs.f64 	%fd129, %fd128;
	ld.global.f64 	%fd131, [%rd71+8];
	ld.global.f64 	%fd132, [%rd72+8];
	sub.f64 	%fd133, %fd131, %fd132;
	abs.f64 	%fd134, %fd133;
	setp.gt.f64 	%p36, %fd129, %fd1;
	setp.gt.f64 	%p37, %fd134, %fd1;
	st.global.f64 	[%rd72], %fd126;
	st.global.f64 	[%rd72+8], %fd131;
	ld.global.f64 	%fd136, [%rd71+16];
	ld.global.f64 	%fd137, [%rd72+16];
	sub.f64 	%fd138, %fd136, %fd137;
	abs.f64 	%fd139, %fd138;
	ld.global.f64 	%fd141, [%rd71+24];
	ld.global.f64 	%fd142, [%rd72+24];
	sub.f64 	%fd143, %fd141, %fd142;
	abs.f64 	%fd144, %fd143;
	setp.gt.f64 	%p38, %fd139, %fd1;
	setp.gt.f64 	%p39, %fd144, %fd1;
	st.global.f64 	[%rd72+16], %fd136;
	st.global.f64 	[%rd72+24], %fd141;
	ld.global.f64 	%fd146, [%rd71+32];
	ld.global.f64 	%fd147, [%rd72+32];
	sub.f64 	%fd148, %fd146, %fd147;
	abs.f64 	%fd149, %fd148;
	ld.global.f64 	%fd151, [%rd71+40];
	ld.global.f64 	%fd152, [%rd72+40];
	sub.f64 	%fd153, %fd151, %fd152;
	abs.f64 	%fd154, %fd153;
	setp.gt.f64 	%p40, %fd149, %fd1;
	setp.gt.f64 	%p41, %fd154, %fd1;
	st.global.f64 	[%rd72+32], %fd146;
	st.global.f64 	[%rd72+40], %fd151;
	ld.global.f64 	%fd156, [%rd71+48];
	ld.global.f64 	%fd157, [%rd72+48];
	sub.f64 	%fd158, %fd156, %fd157;
	abs.f64 	%fd159, %fd158;
	ld.global.f64 	%fd161, [%rd71+56];
	ld.global.f64 	%fd162, [%rd72+56];
	sub.f64 	%fd163, %fd161, %fd162;
	abs.f64 	%fd164, %fd163;
	setp.gt.f64 	%p42, %fd159, %fd1;
	setp.gt.f64 	%p43, %fd164, %fd1;
	st.global.f64 	[%rd72+48], %fd156;
	st.global.f64 	[%rd72+56], %fd161;
	ld.global.f64 	%fd166, [%rd71+64];
	ld.global.f64 	%fd167, [%rd72+64];
	sub.f64 	%fd168, %fd166, %fd167;
	abs.f64 	%fd169, %fd168;
	ld.global.f64 	%fd171, [%rd71+72];
	ld.global.f64 	%fd172, [%rd72+72];
	sub.f64 	%fd173, %fd171, %fd172;
	abs.f64 	%fd174, %fd173;
	setp.gt.f64 	%p44, %fd169, %fd1;
	setp.gt.f64 	%p45, %fd174, %fd1;
	st.global.f64 	[%rd72+64], %fd166;
	st.global.f64 	[%rd72+72], %fd171;
	ld.global.f64 	%fd176, [%rd71+80];
	ld.global.f64 	%fd177, [%rd72+80];
	sub.f64 	%fd178, %fd176, %fd177;
	abs.f64 	%fd179, %fd178;
	ld.global.f64 	%fd181, [%rd71+88];
	ld.global.f64 	%fd182, [%rd72+88];
	sub.f64 	%fd183, %fd181, %fd182;
	abs.f64 	%fd184, %fd183;
	setp.gt.f64 	%p46, %fd179, %fd1;
	setp.gt.f64 	%p47, %fd184, %fd1;
	st.global.f64 	[%rd72+80], %fd176;
	st.global.f64 	[%rd72+88], %fd181;
	ld.global.f64 	%fd186, [%rd71+96];
	ld.global.f64 	%fd187, [%rd72+96];
	sub.f64 	%fd188, %fd186, %fd187;
	abs.f64 	%fd189, %fd188;
	ld.global.f64 	%fd191, [%rd71+104];
	ld.global.f64 	%fd192, [%rd72+104];
	sub.f64 	%fd193, %fd191, %fd192;
	abs.f64 	%fd194, %fd193;
	setp.gt.f64 	%p48, %fd189, %fd1;
	setp.gt.f64 	%p49, %fd194, %fd1;
	st.global.f64 	[%rd72+96], %fd186;
	st.global.f64 	[%rd72+104], %fd191;
	ld.global.f64 	%fd196, [%rd71+112];
	ld.global.f64 	%fd197, [%rd72+112];
	sub.f64 	%fd198, %fd196, %fd197;
	abs.f64 	%fd199, %fd198;
	ld.global.f64 	%fd200, [%rd71+120];
	ld.global.f64 	%fd201, [%rd72+120];
	sub.f64 	%fd202, %fd200, %fd201;
	abs.f64 	%fd203, %fd202;
	max.f64 	%fd205, %fd199, %fd203;
	setp.gt.f64 	%p50, %fd205, %fd1;
	selp.b32 	%r185, 1, %r461, %p37;
	selp.b32 	%r186, 1, %r185, %p36;
	selp.b32 	%r187, 1, %r186, %p39;
	selp.b32 	%r188, 1, %r187, %p38;
	selp.b32 	%r189, 1, %r188, %p41;
	selp.b32 	%r190, 1, %r189, %p40;
	selp.b32 	%r191, 1, %r190, %p43;
	selp.b32 	%r192, 1, %r191, %p42;
	selp.b32 	%r193, 1, %r192, %p45;
	selp.b32 	%r194, 1, %r193, %p44;
	selp.b32 	%r195, 1, %r194, %p47;
	selp.b32 	%r196, 1, %r195, %p46;
	selp.b32 	%r197, 1, %r196, %p49;
	selp.b32 	%r198, 1, %r197, %p48;
	selp.b32 	%r461, 1, %r198, %p50;
	st.global.f64 	[%rd72+112], %fd196;
	st.global.f64 	[%rd72+120], %fd200;
	add.s32 	%r450, %r450, 8;
	setp.ne.s32 	%p51, %r450, %r96;
	mov.u32 	%r456, %r96;
	@%p51 bra 	$L__BB0_177;
$L__BB0_178:
	setp.eq.s32 	%p52, %r92, 0;
	@%p52 bra 	$L__BB0_186;
	setp.lt.u32 	%p53, %r93, 3;
	@%p53 bra 	$L__BB0_181;
	mul.wide.u32 	%rd73, %r456, 16;
	add.s64 	%rd74, %rd3, %rd73;
	ld.global.f64 	%fd206, [%rd74];
	add.s64 	%rd75, %rd4, %rd73;
	ld.global.f64 	%fd207, [%rd75];
	sub.f64 	%fd208, %fd206, %fd207;
	abs.f64 	%fd209, %fd208;
	ld.global.f64 	%fd211, [%rd74+8];
	ld.global.f64 	%fd212, [%rd75+8];
	sub.f64 	%fd213, %fd211, %fd212;
	abs.f64 	%fd214, %fd213;
	setp.gt.f64 	%p54, %fd209, %fd1;
	setp.gt.f64 	%p55, %fd214, %fd1;
	st.global.f64 	[%rd75], %fd206;
	st.global.f64 	[%rd75+8], %fd211;
	ld.global.f64 	%fd216, [%rd74+16];
	ld.global.f64 	%fd217, [%rd75+16];
	sub.f64 	%fd218, %fd216, %fd217;
	abs.f64 	%fd219, %fd218;
	ld.global.f64 	%fd221, [%rd74+24];
	ld.global.f64 	%fd222, [%rd75+24];
	sub.f64 	%fd223, %fd221, %fd222;
	abs.f64 	%fd224, %fd223;
	setp.gt.f64 	%p56, %fd219, %fd1;
	setp.gt.f64 	%p57, %fd224, %fd1;
	st.global.f64 	[%rd75+16], %fd216;
	st.global.f64 	[%rd75+24], %fd221;
	ld.global.f64 	%fd226, [%rd74+32];
	ld.global.f64 	%fd227, [%rd75+32];
	sub.f64 	%fd228, %fd226, %fd227;
	abs.f64 	%fd229, %fd228;
	ld.global.f64 	%fd231, [%rd74+40];
	ld.global.f64 	%fd232, [%rd75+40];
	sub.f64 	%fd233, %fd231, %fd232;
	abs.f64 	%fd234, %fd233;
	setp.gt.f64 	%p58, %fd229, %fd1;
	setp.gt.f64 	%p59, %fd234, %fd1;
	st.global.f64 	[%rd75+32], %fd226;
	st.global.f64 	[%rd75+40], %fd231;
	ld.global.f64 	%fd236, [%rd74+48];
	ld.global.f64 	%fd237, [%rd75+48];
	sub.f64 	%fd238, %fd236, %fd237;
	abs.f64 	%fd239, %fd238;
	ld.global.f64 	%fd240, [%rd74+56];
	ld.global.f64 	%fd241, [%rd75+56];
	sub.f64 	%fd242, %fd240, %fd241;
	abs.f64 	%fd243, %fd242;
	max.f64 	%fd245, %fd239, %fd243;
	setp.gt.f64 	%p60, %fd245, %fd1;
	selp.b32 	%r200, 1, %r461, %p55;
	selp.b32 	%r201, 1, %r200, %p54;
	selp.b32 	%r202, 1, %r201, %p57;
	selp.b32 	%r203, 1, %r202, %p56;
	selp.b32 	%r204, 1, %r203, %p59;
	selp.b32 	%r205, 1, %r204, %p58;
	selp.b32 	%r461, 1, %r205, %p60;
	st.global.f64 	[%rd75+48], %fd236;
	st.global.f64 	[%rd75+56], %fd240;
	add.s32 	%r456, %r456, 4;
$L__BB0_181:
	setp.eq.s32 	%p61, %r94, 0;
	@%p61 bra 	$L__BB0_186;
	setp.eq.s32 	%p62, %r95, 0;
	@%p62 bra 	$L__BB0_184;
	mul.wide.u32 	%rd76, %r456, 16;
	add.s64 	%rd77, %rd3, %rd76;
	ld.global.f64 	%fd246, [%rd77];
	add.s64 	%rd78, %rd4, %rd76;
	ld.global.f64 	%fd247, [%rd78];
	sub.f64 	%fd248, %fd246, %fd247;
	abs.f64 	%fd249, %fd248;
	ld.global.f64 	%fd251, [%rd77+8];
	ld.global.f64 	%fd252, [%rd78+8];
	sub.f64 	%fd253, %fd251, %fd252;
	abs.f64 	%fd254, %fd253;
	setp.gt.f64 	%p63, %fd249, %fd1;
	setp.gt.f64 	%p64, %fd254, %fd1;
	st.global.f64 	[%rd78], %fd246;
	st.global.f64 	[%rd78+8], %fd251;
	ld.global.f64 	%fd256, [%rd77+16];
	ld.global.f64 	%fd257, [%rd78+16];
	sub.f64 	%fd258, %fd256, %fd257;
	abs.f64 	%fd259, %fd258;
	ld.global.f64 	%fd260, [%rd77+24];
	ld.global.f64 	%fd261, [%rd78+24];
	sub.f64 	%fd262, %fd260, %fd261;
	abs.f64 	%fd263, %fd262;
	max.f64 	%fd265, %fd259, %fd263;
	setp.gt.f64 	%p65, %fd265, %fd1;
	selp.b32 	%r207, 1, %r461, %p64;
	selp.b32 	%r208, 1, %r207, %p63;
	selp.b32 	%r461, 1, %r208, %p65;
	st.global.f64 	[%rd78+16], %fd256;
	st.global.f64 	[%rd78+24], %fd260;
	add.s32 	%r456, %r456, 2;
$L__BB0_184:
	setp.eq.s32 	%p66, %r97, 0;
	@%p66 bra 	$L__BB0_186;
	mul.wide.u32 	%rd79, %r456, 16;
	add.s64 	%rd80, %rd3, %rd79;
	ld.global.f64 	%fd266, [%rd80];
	add.s64 	%rd81, %rd4, %rd79;
	ld.global.f64 	%fd267, [%rd81];
	sub.f64 	%fd268, %fd266, %fd267;
	abs.f64 	%fd269, %fd268;
	ld.global.f64 	%fd270, [%rd80+8];
	ld.global.f64 	%fd271, [%rd81+8];
	sub.f64 	%fd272, %fd270, %fd271;
	abs.f64 	%fd273, %fd272;
	max.f64 	%fd275, %fd269, %fd273;
	setp.gt.f64 	%p67, %fd275, %fd1;
	selp.b32 	%r461, 1, %r461, %p67;
	st.global.f64 	[%rd81], %fd266;
	st.global.f64 	[%rd81+8], %fd270;
$L__BB0_186:
	setp.eq.s32 	%p68, %r461, 0;
	mov.u32 	%r468, %r447;
	@%p68 bra 	$L__BB0_164;
	bra.uni 	$L__BB0_112;
$L__BB0_187:
	setp.lt.u32 	%p35, %r91, 7;
	mov.b32 	%r456, 0;
	mov.u32 	%r461, %r456;
	@%p35 bra 	$L__BB0_178;
	mov.b32 	%r450, 0;
	mov.u32 	%r461, %r450;
	bra.uni 	$L__BB0_177;
$L__BB0_189:
	mov.b32 	%r168, 10;
	mov.b32 	%r169, 1;
	st.local.v2.u32 	[%rd5], {%r169, %r168};
	mov.u64 	%rd37, $str;
	cvta.global.u64 	%rd38, %rd37;
	{ // callseq 0, 0
	.param .b64 param0;
	st.param.b64 	[param0], %rd38;
	.param .b64 param1;
	st.param.b64 	[param1], %rd36;
	.param .b32 retval0;
	call.uni (retval0), 
	vprintf, 
	(
	param0, 
	param1
	);
	ld.param.b32 	%r170, [retval0];
	} // callseq 0
$L__BB0_190:
	ret;

}
.func  (.param .b64 func_retval0) __internal_accurate_pow(
	.param .b64 __internal_accurate_pow_param_0
)
{
	.reg .pred 	%p<8>;
	.reg .b32 	%r<49>;
	.reg .b32 	%f<3>;
	.reg .b64 	%fd<109>;

	ld.param.f64 	%fd10, [__internal_accurate_pow_param_0];
	{
	.reg .b32 %temp; 
	mov.b64 	{%temp, %r46}, %fd10;
	}
	{
	.reg .b32 %temp; 
	mov.b64 	{%r45, %temp}, %fd10;
	}
	shr.u32 	%r47, %r46, 20;
	setp.gt.u32 	%p1, %r46, 1048575;
	@%p1 bra 	$L__BB1_2;
	mul.f64 	%fd11, %fd10, 0d4350000000000000;
	{
	.reg .b32 %temp; 
	mov.b64 	{%temp, %r46}, %fd11;
	}
	{
	.reg .b32 %temp; 
	mov.b64 	{%r45, %temp}, %fd11;
	}
	shr.u32 	%r16, %r46, 20;
	add.s32 	%r47, %r16, -54;
$L__BB1_2:
	add.s32 	%r48, %r47, -1023;
	and.b32  	%r17, %r46, -2146435073;
	or.b32  	%r18, %r17, 1072693248;
	mov.b64 	%fd107, {%r45, %r18};
	setp.lt.u32 	%p2, %r18, 1073127583;
	@%p2 bra 	$L__BB1_4;
	{
	.reg .b32 %temp; 
	mov.b64 	{%r19, %temp}, %fd107;
	}
	{
	.reg .b32 %temp; 
	mov.b64 	{%temp, %r20}, %fd107;
	}
	add.s32 	%r21, %r20, -1048576;
	mov.b64 	%fd107, {%r19, %r21};
	add.s32 	%r48, %r47, -1022;
$L__BB1_4:
	add.f64 	%fd12, %fd107, 0dBFF0000000000000;
	add.f64 	%fd13, %fd107, 0d3FF0000000000000;
	rcp.approx.ftz.f64 	%fd14, %fd13;
	neg.f64 	%fd15, %fd13;
	fma.rn.f64 	%fd16, %fd15, %fd14, 0d3FF0000000000000;
	fma.rn.f64 	%fd17, %fd16, %fd16, %fd16;
	fma.rn.f64 	%fd18, %fd17, %fd14, %fd14;
	mul.f64 	%fd19, %fd12, %fd18;
	fma.rn.f64 	%fd20, %fd12, %fd18, %fd19;
	mul.f64 	%fd21, %fd20, %fd20;
	fma.rn.f64 	%fd22, %fd21, 0d3EB0F5FF7D2CAFE2, 0d3ED0F5D241AD3B5A;
	fma.rn.f64 	%fd23, %fd22, %fd21, 0d3EF3B20A75488A3F;
	fma.rn.f64 	%fd24, %fd23, %fd21, 0d3F1745CDE4FAECD5;
	fma.rn.f64 	%fd25, %fd24, %fd21, 0d3F3C71C7258A578B;
	fma.rn.f64 	%fd26, %fd25, %fd21, 0d3F6249249242B910;
	fma.rn.f64 	%fd27, %fd26, %fd21, 0d3F89999999999DFB;
	sub.f64 	%fd28, %fd12, %fd20;
	add.f64 	%fd29, %fd28, %fd28;
	neg.f64 	%fd30, %fd20;
	fma.rn.f64 	%fd31, %fd30, %fd12, %fd29;
	mul.f64 	%fd32, %fd18, %fd31;
	fma.rn.f64 	%fd33, %fd21, %fd27, 0d3FB5555555555555;
	mov.f64 	%fd34, 0d3FB5555555555555;
	sub.f64 	%fd35, %fd34, %fd33;
	fma.rn.f64 	%fd36, %fd21, %fd27, %fd35;
	add.f64 	%fd37, %fd36, 0dBC46A4CB00B9E7B0;
	add.f64 	%fd38, %fd33, %fd37;
	sub.f64 	%fd39, %fd33, %fd38;
	add.f64 	%fd40, %fd37, %fd39;
	mul.rn.f64 	%fd41, %fd20, %fd20;
	neg.f64 	%fd42, %fd41;
	fma.rn.f64 	%fd43, %fd20, %fd20, %fd42;
	{
	.reg .b32 %temp; 
	mov.b64 	{%r22, %temp}, %fd32;
	}
	{
	.reg .b32 %temp; 
	mov.b64 	{%temp, %r23}, %fd32;
	}
	add.s32 	%r24, %r23, 1048576;
	mov.b64 	%fd44, {%r22, %r24};
	fma.rn.f64 	%fd45, %fd20, %fd44, %fd43;
	mul.rn.f64 	%fd46, %fd41, %fd20;
	neg.f64 	%fd47, %fd46;
	fma.rn.f64 	%fd48, %fd41, %fd20, %fd47;
	fma.rn.f64 	%fd49, %fd41, %fd32, %fd48;
	fma.rn.f64 	%fd50, %fd45, %fd20, %fd49;
	mul.rn.f64 	%fd51, %fd38, %fd46;
	neg.f64 	%fd52, %fd51;
	fma.rn.f64 	%fd53, %fd38, %fd46, %fd52;
	fma.rn.f64 	%fd54, %fd38, %fd50, %fd53;
	fma.rn.f64 	%fd55, %fd40, %fd46, %fd54;
	add.f64 	%fd56, %fd51, %fd55;
	sub.f64 	%fd57, %fd51, %fd56;
	add.f64 	%fd58, %fd55, %fd57;
	add.f64 	%fd59, %fd20, %fd56;
	sub.f64 	%fd60, %fd20, %fd59;
	add.f64 	%fd61, %fd56, %fd60;
	add.f64 	%fd62, %fd58, %fd61;
	add.f64 	%fd63, %fd32, %fd62;
	add.f64 	%fd64, %fd59, %fd63;
	sub.f64 	%fd65, %fd59, %fd64;
	add.f64 	%fd66, %fd63, %fd65;
	xor.b32  	%r25, %r48, -2147483648;
	mov.b32 	%r26, 1127219200;
	mov.b64 	%fd67, {%r25, %r26};
	mov.b32 	%r27, -2147483648;
	mov.b64 	%fd68, {%r27, %r26};
	sub.f64 	%fd69, %fd67, %fd68;
	fma.rn.f64 	%fd70, %fd69, 0d3FE62E42FEFA39EF, %fd64;
	fma.rn.f64 	%fd71, %fd69, 0dBFE62E42FEFA39EF, %fd70;
	sub.f64 	%fd72, %fd71, %fd64;
	sub.f64 	%fd73, %fd66, %fd72;
	fma.rn.f64 	%fd74, %fd69, 0d3C7ABC9E3B39803F, %fd73;
	add.f64 	%fd75, %fd70, %fd74;
	sub.f64 	%fd76, %fd70, %fd75;
	add.f64 	%fd77, %fd74, %fd76;
	mov.f64 	%fd78, 0d4000000000000000;
	{
	.reg .b32 %temp; 
	mov.b64 	{%temp, %r28}, %fd78;
	}
	{
	.reg .b32 %temp; 
	mov.b64 	{%r29, %temp}, %fd78;
	}
	shl.b32 	%r30, %r28, 1;
	setp.gt.u32 	%p3, %r30, -33554433;
	and.b32  	%r31, %r28, -15728641;
	selp.b32 	%r32, %r31, %r28, %p3;
	mov.b64 	%fd79, {%r29, %r32};
	mul.rn.f64 	%fd80, %fd75, %fd79;
	neg.f64 	%fd81, %fd80;
	fma.rn.f64 	%fd82, %fd75, %fd79, %fd81;
	fma.rn.f64 	%fd83, %fd77, %fd79, %fd82;
	add.f64 	%fd4, %fd80, %fd83;
	sub.f64 	%fd84, %fd80, %fd4;
	add.f64 	%fd5, %fd83, %fd84;
	fma.rn.f64 	%fd85, %fd4, 0d3FF71547652B82FE, 0d4338000000000000;
	{
	.reg .b32 %temp; 
	mov.b64 	{%r13, %temp}, %fd85;
	}
	mov.f64 	%fd86, 0dC338000000000000;
	add.rn.f64 	%fd87, %fd85, %fd86;
	fma.rn.f64 	%fd88, %fd87, 0dBFE62E42FEFA39EF, %fd4;
	fma.rn.f64 	%fd89, %fd87, 0dBC7ABC9E3B39803F, %fd88;
	fma.rn.f64 	%fd90, %fd89, 0d3E5ADE1569CE2BDF, 0d3E928AF3FCA213EA;
	fma.rn.f64 	%fd91, %fd90, %fd89, 0d3EC71DEE62401315;
	fma.rn.f64 	%fd92, %fd91, %fd89, 0d3EFA01997C89EB71;
	fma.rn.f64 	%fd93, %fd92, %fd89, 0d3F2A01A014761F65;
	fma.rn.f64 	%fd94, %fd93, %fd89, 0d3F56C16C1852B7AF;
	fma.rn.f64 	%fd95, %fd94, %fd89, 0d3F81111111122322;
	fma.rn.f64 	%fd96, %fd95, %fd89, 0d3FA55555555502A1;
	fma.rn.f64 	%fd97, %fd96, %fd89, 0d3FC5555555555511;
	fma.rn.f64 	%fd98, %fd97, %fd89, 0d3FE000000000000B;
	fma.rn.f64 	%fd99, %fd98, %fd89, 0d3FF0000000000000;
	fma.rn.f64 	%fd100, %fd99, %fd89, 0d3FF0000000000000;
	{
	.reg .b32 %temp; 
	mov.b64 	{%r14, %temp}, %fd100;
	}
	{
	.reg .b32 %temp; 
	mov.b64 	{%temp, %r15}, %fd100;
	}
	shl.b32 	%r33, %r13, 20;
	add.s32 	%r34, %r33, %r15;
	mov.b64 	%fd108, {%r14, %r34};
	{
	.reg .b32 %temp; 
	mov.b64 	{%temp, %r35}, %fd4;
	}
	mov.b32 	%f2, %r35;
	abs.f32 	%f1, %f2;
	setp.lt.f32 	%p4, %f1, 0f4086232B;
	@%p4 bra 	$L__BB1_7;
	setp.lt.f64 	%p5, %fd4, 0d0000000000000000;
	add.f64 	%fd101, %fd4, 0d7FF0000000000000;
	selp.f64 	%fd108, 0d0000000000000000, %fd101, %p5;
	setp.geu.f32 	%p6, %f1, 0f40874800;
	@%p6 bra 	$L__BB1_7;
	shr.u32 	%r36, %r13, 31;
	add.s32 	%r37, %r13, %r36;
	shr.s32 	%r38, %r37, 1;
	shl.b32 	%r39, %r38, 20;
	add.s32 	%r40, %r15, %r39;
	mov.b64 	%fd102, {%r14, %r40};
	sub.s32 	%r41, %r13, %r38;
	shl.b32 	%r42, %r41, 20;
	add.s32 	%r43, %r42, 1072693248;
	mov.b32 	%r44, 0;
	mov.b64 	%fd103, {%r44, %r43};
	mul.f64 	%fd108, %fd103, %fd102;
$L__BB1_7:
	abs.f64 	%fd104, %fd108;
	setp.eq.f64 	%p7, %fd104, 0d7FF0000000000000;
	fma.rn.f64 	%fd105, %fd108, %fd5, %fd108;
	selp.f64 	%fd106, %fd108, %fd105, %p7;
	st.param.f64 	[func_retval0], %fd106;
	ret;

}


// ===== COMPILED SASS (sm_100) =====

	.target	sm_100

	.elftype	@"ET_EXEC"


//--------------------- .note.nv.tkinfo           --------------------------
	.section	.note.nv.tkinfo,"",@"SHT_NOTE"
	.sectionflags	@"SHF_NOTE_NV_TKINFO"
	.tkinfo
        /*0018*/ 	.word	0x00000002
        /*0030*/ 	.string	""
        /*0030*/ 	.string	"ptxas"
        /*0030*/ 	.string	"Cuda compilation tools, release 13.0, V13.0.88"
        /*0030*/ 	.string	"Build cuda_13.0.r13.0/compiler.36424714_0"
        /*0030*/ 	.string	"-arch sm_100 -m 64 "



//--------------------- .note.nv.cuinfo           --------------------------
	.section	.note.nv.cuinfo,"",@"SHT_NOTE"
	.sectionflags	@"SHF_NOTE_NV_CUINFO"
        /*0018*/ 	.short	0x0002
        /*001a*/ 	.short	0x0064
        /*001c*/ 	.short	0x0082
	.zero		2


//--------------------- .nv.info                  --------------------------
	.section	.nv.info,"",@"SHT_CUDA_INFO"
	.align	4


	//----- nvinfo : EIATTR_REGCOUNT
	.align		4
        /*0000*/ 	.byte	0x04, 0x2f
        /*0002*/ 	.short	(.L_3 - .L_2)
	.align		4
.L_2:
        /*0004*/ 	.word	index@(_Z6kmeansP6VectorS0_S0_Piiii)
        /*0008*/ 	.word	0x00000028


	//----- nvinfo : EIATTR_FRAME_SIZE
	.align		4
.L_3:
        /*000c*/ 	.byte	0x04, 0x11
        /*000e*/ 	.short	(.L_5 - .L_4)
	.align		4
.L_4:
        /*0010*/ 	.word	index@($_Z6kmeansP6VectorS0_S0_Piiii$__internal_accurate_pow)
        /*0014*/ 	.word	0x00000018


	//----- nvinfo : EIATTR_FRAME_SIZE
	.align		4
.L_5:
        /*0018*/ 	.byte	0x04, 0x11
        /*001a*/ 	.short	(.L_7 - .L_6)
	.align		4
.L_6:
        /*001c*/ 	.word	index@($__internal_1_$__cuda_sm20_dsqrt_rn_f64_mediumpath_v1)
        /*0020*/ 	.word	0x00000018


	//----- nvinfo : EIATTR_FRAME_SIZE
	.align		4
.L_7:
        /*0024*/ 	.byte	0x04, 0x11
        /*0026*/ 	.short	(.L_9 - .L_8)
	.align		4
.L_8:
        /*0028*/ 	.word	index@($__internal_0_$__cuda_sm20_div_rn_f64_full)
        /*002c*/ 	.word	0x00000018


	//----- nvinfo : EIATTR_FRAME_SIZE
	.align		4
.L_9:
        /*0030*/ 	.byte	0x04, 0x11
        /*0032*/ 	.short	(.L_11 - .L_10)
	.align		4
.L_10:
        /*0034*/ 	.word	index@(_Z6kmeansP6VectorS0_S0_Piiii)
        /*0038*/ 	.word	0x00000018


	//----- nvinfo : EIATTR_MIN_STACK_SIZE
	.align		4
.L_11:
        /*003c*/ 	.byte	0x04, 0x12
        /*003e*/ 	.short	(.L_13 - .L_12)
	.align		4
.L_12:
        /*0040*/ 	.word	index@(_Z6kmeansP6VectorS0_S0_Piiii)
        /*0044*/ 	.word	0x00000018
.L_13:


//--------------------- .nv.compat                --------------------------
	.section	.nv.compat,"",@"SHT_CUDA_COMPAT_INFO"
	.align	4
        /*0000*/ 	.byte	0x02, 0x09, 0x00, 0x00, 0x02, 0x02, 0x01, 0x00, 0x02, 0x05, 0x05, 0x00, 0x03, 0x07, 0x01, 0x01
        /*0010*/ 	.byte	0x02, 0x03, 0x00, 0x00, 0x02, 0x06, 0x01, 0x00, 0x04, 0x0b, 0x08, 0x00, 0x01, 0x00, 0x00, 0x00
        /*0020*/ 	.byte	0x00, 0x00, 0x00, 0x00


//--------------------- .nv.info._Z6kmeansP6VectorS0_S0_Piiii --------------------------
	.section	.nv.info._Z6kmeansP6VectorS0_S0_Piiii,"",@"SHT_CUDA_INFO"
	.sectionflags	@""
	.align	4


	//----- nvinfo : EIATTR_CUDA_API_VERSION
	.align		4
        /*0000*/ 	.byte	0x04, 0x37
        /*0002*/ 	.short	(.L_15 - .L_14)
.L_14:
        /*0004*/ 	.word	0x00000082


	//----- nvinfo : EIATTR_KPARAM_INFO
	.align		4
.L_15:
        /*0008*/ 	.byte	0x04, 0x17
        /*000a*/ 	.short	(.L_17 - .L_16)
.L_16:
        /*000c*/ 	.word	0x00000000
        /*0010*/ 	.short	0x0006
        /*0012*/ 	.short	0x0028
        /*0014*/ 	.byte	0x00, 0xf0, 0x11, 0x00


	//----- nvinfo : EIATTR_KPARAM_INFO
	.align		4
.L_17:
        /*0018*/ 	.byte	0x04, 0x17
        /*001a*/ 	.short	(.L_19 - .L_18)
.L_18:
        /*001c*/ 	.word	0x00000000
        /*0020*/ 	.short	0x0005
        /*0022*/ 	.short	0x0024
        /*0024*/ 	.byte	0x00, 0xf0, 0x11, 0x00


	//----- nvinfo : EIATTR_KPARAM_INFO
	.align		4
.L_19:
        /*0028*/ 	.byte	0x04, 0x17
        /*002a*/ 	.short	(.L_21 - .L_20)
.L_20:
        /*002c*/ 	.word	0x00000000
        /*0030*/ 	.short	0x0004
        /*0032*/ 	.short	0x0020
        /*0034*/ 	.byte	0x00, 0xf0, 0x11, 0x00


	//----- nvinfo : EIATTR_KPARAM_INFO
	.align		4
.L_21:
        /*0038*/ 	.byte	0x04, 0x17
        /*003a*/ 	.short	(.L_23 - .L_22)
.L_22:
        /*003c*/ 	.word	0x00000000
        /*0040*/ 	.short	0x0003
        /*0042*/ 	.short	0x0018
        /*0044*/ 	.byte	0x00, 0xf5, 0x21, 0x00


	//----- nvinfo : EIATTR_KPARAM_INFO
	.align		4
.L_23:
        /*0048*/ 	.byte	0x04, 0x17
        /*004a*/ 	.short	(.L_25 - .L_24)
.L_24:
        /*004c*/ 	.word	0x00000000
        /*0050*/ 	.short	0x0002
        /*0052*/ 	.short	0x0010
        /*0054*/ 	.byte	0x00, 0xf5, 0x21, 0x00


	//----- nvinfo : EIATTR_KPARAM_INFO
	.align		4
.L_25:
        /*0058*/ 	.byte	0x04, 0x17
        /*005a*/ 	.short	(.L_27 - .L_26)
.L_26:
        /*005c*/ 	.word	0x00000000
        /*0060*/ 	.short	0x0001
        /*0062*/ 	.short	0x0008
        /*0064*/ 	.byte	0x00, 0xf5, 0x21, 0x00


	//----- nvinfo : EIATTR_KPARAM_INFO
	.align		4
.L_27:
        /*0068*/ 	.byte	0x04, 0x17
        /*006a*/ 	.short	(.L_29 - .L_28)
.L_28:
        /*006c*/ 	.word	0x00000000
        /*0070*/ 	.short	0x0000
        /*0072*/ 	.short	0x0000
        /*0074*/ 	.byte	0x00, 0xf5, 0x21, 0x00


	//----- nvinfo : EIATTR_SPARSE_MMA_MASK
	.align		4
.L_29:
        /*0078*/ 	.byte	0x03, 0x50
        /*007a*/ 	.short	0x0000


	//----- nvinfo : EIATTR_MAXREG_COUNT
	.align		4
        /*007c*/ 	.byte	0x03, 0x1b
        /*007e*/ 	.short	0x00ff


	//----- nvinfo : EIATTR_EXTERNS
	.align		4
        /*0080*/ 	.byte	0x04, 0x0f
        /*0082*/ 	.short	(.L_31 - .L_30)


	//   ....[0]....
	.align		4
.L_30:
        /*0084*/ 	.word	index@(vprintf)


	//----- nvinfo : EIATTR_MERCURY_ISA_VERSION
	.align		4
.L_31:
        /*0088*/ 	.byte	0x03, 0x5f
        /*008a*/ 	.short	0x0101


	//----- nvinfo : EIATTR_VRC_CTA_INIT_COUNT
	.align		4
        /*008c*/ 	.byte	0x02, 0x4a
	.zero		1
	.zero		1


	//----- nvinfo : EIATTR_SYSCALL_OFFSETS
	.align		4
        /*0090*/ 	.byte	0x04, 0x46
        /*0092*/ 	.short	(.L_33 - .L_32)


	//   ....[0]....
.L_32:
        /*0094*/ 	.word	0x0000ab00


	//   ....[1]....
        /*0098*/ 	.word	0x0000ace0


	//   ....[2]....
        /*009c*/ 	.word	0x0000adc0


	//   ....[3]....
        /*00a0*/ 	.word	0x0000aea0


	//   ....[4]....
        /*00a4*/ 	.word	0x0000af80


	//   ....[5]....
        /*00a8*/ 	.word	0x0000b060


	//   ....[6]....
        /*00ac*/ 	.word	0x0000b140


	//   ....[7]....
        /*00b0*/ 	.word	0x0000b220


	//   ....[8]....
        /*00b4*/ 	.word	0x0000b300


	//   ....[9]....
        /*00b8*/ 	.word	0x0000b3e0


	//   ....[10]....
        /*00bc*/ 	.word	0x0000b4c0


	//   ....[11]....
        /*00c0*/ 	.word	0x0000b5a0


	//   ....[12]....
        /*00c4*/ 	.word	0x0000b680


	//   ....[13]....
        /*00c8*/ 	.word	0x0000b760


	//   ....[14]....
        /*00cc*/ 	.word	0x0000b840


	//   ....[15]....
        /*00d0*/ 	.word	0x0000b920


	//   ....[16]....
        /*00d4*/ 	.word	0x0000ba00


	//   ....[17]....
        /*00d8*/ 	.word	0x0000bbc0


	//   ....[18]....
        /*00dc*/ 	.word	0x0000bca0


	//   ....[19]....
        /*00e0*/ 	.word	0x0000bd80


	//   ....[20]....
        /*00e4*/ 	.word	0x0000be60


	//   ....[21]....
        /*00e8*/ 	.word	0x0000bf40


	//   ....[22]....
        /*00ec*/ 	.word	0x0000c020


	//   ....[23]....
        /*00f0*/ 	.word	0x0000c100


	//   ....[24]....
        /*00f4*/ 	.word	0x0000c1e0


	//   ....[25]....
        /*00f8*/ 	.word	0x0000c350


	//   ....[26]....
        /*00fc*/ 	.word	0x0000c430


	//   ....[27]....
        /*0100*/ 	.word	0x0000c510


	//   ....[28]....
        /*0104*/ 	.word	0x0000c5f0


	//   ....[29]....
        /*0108*/ 	.word	0x0000c760


	//   ....[30]....
        /*010c*/ 	.word	0x0000c8a0


	//----- nvinfo : EIATTR_EXIT_INSTR_OFFSETS
	.align		4
.L_33:
        /*0110*/ 	.byte	0x04, 0x1c
        /*0112*/ 	.short	(.L_35 - .L_34)


	//   ....[0]....
.L_34:
        /*0114*/ 	.word	0x0000ab20


	//   ....[1]....
        /*0118*/ 	.word	0x0000ba80


	//   ....[2]....
        /*011c*/ 	.word	0x0000c210


	//   ....[3]....
        /*0120*/ 	.word	0x0000c620


	//   ....[4]....
        /*0124*/ 	.word	0x0000c7b0


	//   ....[5]....
        /*0128*/ 	.word	0x0000c8b0


	//----- nvinfo : EIATTR_CRS_STACK_SIZE
	.align		4
.L_35:
        /*012c*/ 	.byte	0x04, 0x1e
        /*012e*/ 	.short	(.L_37 - .L_36)
.L_36:
        /*0130*/ 	.word	0x00000000


	//----- nvinfo : EIATTR_CBANK_PARAM_SIZE
	.align		4
.L_37:
        /*0134*/ 	.byte	0x03, 0x19
        /*0136*/ 	.short	0x002c


	//----- nvinfo : EIATTR_PARAM_CBANK
	.align		4
        /*0138*/ 	.byte	0x04, 0x0a
        /*013a*/ 	.short	(.L_39 - .L_38)
	.align		4
.L_38:
        /*013c*/ 	.word	index@(.nv.constant0._Z6kmeansP6VectorS0_S0_Piiii)
        /*0140*/ 	.short	0x0380
        /*0142*/ 	.short	0x002c


	//----- nvinfo : EIATTR_SW_WAR
	.align		4
.L_39:
        /*0144*/ 	.byte	0x04, 0x36
        /*0146*/ 	.short	(.L_41 - .L_40)
.L_40:
        /*0148*/ 	.word	0x00000008
.L_41:


//--------------------- .nv.callgraph             --------------------------
	.section	.nv.callgraph,"",@"SHT_CUDA_CALLGRAPH"
	.align	4
	.sectionentsize	8
	.align		4
        /*0000*/ 	.word	0x00000000
	.align		4
        /*0004*/ 	.word	0xffffffff
	.align		4
        /*0008*/ 	.word	index@(_Z6kmeansP6VectorS0_S0_Piiii)
	.align		4
        /*000c*/ 	.word	index@(vprintf)
	.align		4
        /*0010*/ 	.word	0x00000000
	.align		4
        /*0014*/ 	.word	0xfffffffe
	.align		4
        /*0018*/ 	.word	0x00000000
	.align		4
        /*001c*/ 	.word	0xfffffffd
	.align		4
        /*0020*/ 	.word	0x00000000
	.align		4
        /*0024*/ 	.word	0xfffffffc


//--------------------- .nv.constant4             --------------------------
	.section	.nv.constant4,"a",@progbits
	.align	8
	.align		8
.nv.constant4:
        /*0000*/ 	.dword	vprintf
	.align		8
        /*0008*/ 	.dword	$str
	.align		8
        /*0010*/ 	.dword	$str$1


//--------------------- .text._Z6kmeansP6VectorS0_S0_Piiii --------------------------
	.section	.text._Z6kmeansP6VectorS0_S0_Piiii,"ax",@progbits
	.align	128
        .global         _Z6kmeansP6VectorS0_S0_Piiii
        .type           _Z6kmeansP6VectorS0_S0_Piiii,@function
        .size           _Z6kmeansP6VectorS0_S0_Piiii,(.L_x_194 - _Z6kmeansP6VectorS0_S0_Piiii)
        .other          _Z6kmeansP6VectorS0_S0_Piiii,@"STO_CUDA_ENTRY STV_DEFAULT"
_Z6kmeansP6VectorS0_S0_Piiii:
.text._Z6kmeansP6VectorS0_S0_Piiii:
[----:B------:R-:W0:Y:S01]  /*0000*/  LDC R1, c[0x0][0x37c] ;  /* 0x0000df00ff017b82 */ /* 0x000e220000000800 */
[----:B------:R-:W1:Y:S01]  /*0010*/  LDCU UR4, c[0x0][0x3a8] ;  /* 0x00007500ff0477ac */ /* 0x000e620008000800 */
[----:B0-----:R-:W-:Y:S01]  /*0020*/  VIADD R1, R1, 0xffffffe8 ;  /* 0xffffffe801017836 */ /* 0x001fe20000000000 */
[----:B------:R-:W0:Y:S04]  /*0030*/  LDCU UR38, c[0x0][0x2f8] ;  /* 0x00005f00ff2677ac */ /* 0x000e280008000800 */
[----:B------:R-:W-:Y:S01]  /*0040*/  R2UR UR5, R1 ;  /* 0x00000000010572ca */ /* 0x000fe200000e0000 */
[----:B------:R-:W2:Y:S01]  /*0050*/  LDCU UR39, c[0x0][0x2fc] ;  /* 0x00005f80ff2777ac */ /* 0x000ea20008000800 */
[----:B------:R-:W3:Y:S01]  /*0060*/  LDCU.64 UR36, c[0x0][0x358] ;  /* 0x00006b00ff2477ac */ /* 0x000ee20008000a00 */
[----:B-1----:R-:W1:Y:S01]  /*0070*/  I2F.F64 R2, UR4 ;  /* 0x0000000400027d12 */ /* 0x002e620008201c00 */
[----:B------:R-:W4:Y:S09]  /*0080*/  LDCU UR4, c[0x0][0x3a4] ;  /* 0x00007480ff0477ac */ /* 0x000f320008000800 */
[----:B0-----:R-:W-:-:S04]  /*0090*/  UIADD3 UR38, UP0, UPT, UR5, UR38, URZ ;  /* 0x0000002605267290 */ /* 0x001fc8000ff1e0ff */
[----:B--2---:R-:W-:Y:S01]  /*00a0*/  UIADD3.X UR39, UPT, UPT, URZ, UR39, URZ, UP0, !UPT ;  /* 0x00000027ff277290 */ /* 0x004fe200087fe4ff */
[----:B-1----:R-:W-:Y:S02]  /*00b0*/  R2UR UR16, R2 ;  /* 0x00000000021072ca */ /* 0x002fe400000e0000 */
[----:B------:R-:W-:Y:S01]  /*00c0*/  R2UR UR17, R3 ;  /* 0x00000000031172ca */ /* 0x000fe200000e0000 */
[----:B----4-:R-:W-:-:S09]  /*00d0*/  UISETP.GE.AND UP0, UPT, UR4, 0x1, UPT ;  /* 0x000000010400788c */ /* 0x010fd2000bf06270 */
[----:B---3--:R-:W-:Y:S05]  /*00e0*/  BRA.U !UP0, `(.L_x_0) ;  /* 0x0000006108607547 */ /* 0x008fea000b800000 */
[----:B------:R-:W0:Y:S02]  /*00f0*/  LDCU UR8, c[0x0][0x3a0] ;  /* 0x00007400ff0877ac */ /* 0x000e240008000800 */
[----:B0-----:R-:W-:-:S09]  /*0100*/  UISETP.GT.AND UP0, UPT, UR8, URZ, UPT ;  /* 0x000000ff0800728c */ /* 0x001fd2000bf04270 */
[----:B------:R-:W-:Y:S05]  /*0110*/  BRA.U UP0, `(.L_x_1) ;  /* 0x0000000500847547 */ /* 0x000fea000b800000 */
[----:B------:R-:W-:Y:S01]  /*0120*/  UISETP.GE.U32.AND UP0, UPT, UR4, 0x4, UPT ;  /* 0x000000040400788c */ /* 0x000fe2000bf06070 */
[----:B------:R-:W-:Y:S01]  /*0130*/  IMAD.MOV.U32 R18, RZ, RZ, RZ ;  /* 0x000000ffff127224 */ /* 0x000fe200078e00ff */
[----:B------:R-:W-:-:S04]  /*0140*/  ULOP3.LUT UR5, UR4, 0x3, URZ, 0xc0, !UPT ;  /* 0x0000000304057892 */ /* 0x000fc8000f8ec0ff */
[----:B------:R-:W-:-:S03]  /*0150*/  UISETP.NE.AND UP1, UPT, UR5, URZ, UPT ;  /* 0x000000ff0500728c */ /* 0x000fc6000bf25270 */
[----:B------:R-:W-:Y:S08]  /*0160*/  BRA.U !UP0, `(.L_x_2) ;  /* 0x0000000108d87547 */ /* 0x000ff0000b800000 */
[----:B------:R-:W0:Y:S01]  /*0170*/  LDC.64 R6, c[0x0][0x390] ;  /* 0x0000e400ff067b82 */ /* 0x000e220000000a00 */
[----:B------:R-:W-:Y:S01]  /*0180*/  ULOP3.LUT UR4, UR4, 0x7ffffffc, URZ, 0xc0, !UPT ;  /* 0x7ffffffc04047892 */ /* 0x000fe2000f8ec0ff */
[----:B------:R-:W-:-:S05]  /*0190*/  IMAD.MOV.U32 R17, RZ, RZ, RZ ;  /* 0x000000ffff117224 */ /* 0x000fca00078e00ff */
[----:B------:R-:W-:Y:S01]  /*01a0*/  MOV R18, UR4 ;  /* 0x0000000400127c02 */ /* 0x000fe20008000f00 */
[----:B------:R-:W1:Y:S06]  /*01b0*/  LDC.64 R12, c[0x0][0x398] ;  /* 0x0000e600ff0c7b82 */ /* 0x000e6c0000000a00 */
.L_x_3:
[----:B--2---:R-:W2:Y:S01]  /*01c0*/  LDC.64 R2, c[0x0][0x380] ;  /* 0x0000e000ff027b82 */ /* 0x004ea20000000a00 */
[----:B0-----:R-:W3:Y:S04]  /*01d0*/  LDG.E.64 R8, desc[UR36][R6.64] ;  /* 0x0000002406087981 */ /* 0x001ee8000c1e1b00 */
[----:B------:R-:W4:Y:S01]  /*01e0*/  LDG.E.64 R10, desc[UR36][R6.64+0x8] ;  /* 0x00000824060a7981 */ /* 0x000f22000c1e1b00 */
[----:B--2---:R-:W-:-:S05]  /*01f0*/  IMAD.WIDE.U32 R2, R17, 0x10, R2 ;  /* 0x0000001011027825 */ /* 0x004fca00078e0002 */
[----:B------:R-:W3:Y:S02]  /*0200*/  LDG.E.64 R4, desc[UR36][R2.64] ;  /* 0x0000002402047981 */ /* 0x000ee4000c1e1b00 */
[----:B---3--:R-:W-:-:S07]  /*0210*/  DADD R4, R4, R8 ;  /* 0x0000000004047229 */ /* 0x008fce0000000008 */
[----:B------:R0:W-:Y:S04]  /*0220*/  STG.E.64 desc[UR36][R6.64], R4 ;  /* 0x0000000406007986 */ /* 0x0001e8000c101b24 */
[----:B------:R-:W4:Y:S02]  /*0230*/  LDG.E.64 R8, desc[UR36][R2.64+0x8] ;  /* 0x0000082402087981 */ /* 0x000f24000c1e1b00 */
[----:B----4-:R-:W-:-:S07]  /*0240*/  DADD R8, R8, R10 ;  /* 0x0000000008087229 */ /* 0x010fce000000000a */
[----:B------:R2:W-:Y:S04]  /*0250*/  STG.E.64 desc[UR36][R6.64+0x8], R8 ;  /* 0x0000080806007986 */ /* 0x0005e8000c101b24 */
[----:B-1----:R-:W3:Y:S02]  /*0260*/  LDG.E R0, desc[UR36][R12.64] ;  /* 0x000000240c007981 */ /* 0x002ee4000c1e1900 */
[----:B---3--:R-:W-:-:S05]  /*0270*/  VIADD R19, R0, 0x1 ;  /* 0x0000000100137836 */ /* 0x008fca0000000000 */
[----:B------:R-:W-:Y:S04]  /*0280*/  STG.E desc[UR36][R12.64], R19 ;  /* 0x000000130c007986 */ /* 0x000fe8000c101924 */
[----:B------:R-:W3:Y:S04]  /*0290*/  LDG.E.64 R10, desc[UR36][R2.64+0x10] ;  /* 0x00001024020a7981 */ /* 0x000ee8000c1e1b00 */
[----:B------:R-:W3:Y:S02]  /*02a0*/  LDG.E.64 R14, desc[UR36][R6.64] ;  /* 0x00000024060e7981 */ /* 0x000ee4000c1e1b00 */
[----:B---3--:R-:W-:-:S02]  /*02b0*/  DADD R10, R10, R14 ;  /* 0x000000000a0a7229 */ /* 0x008fc4000000000e */
[----:B------:R-:W3:Y:S05]  /*02c0*/  LDG.E.64 R14, desc[UR36][R6.64+0x8] ;  /* 0x00000824060e7981 */ /* 0x000eea000c1e1b00 */
[----:B------:R1:W-:Y:S04]  /*02d0*/  STG.E.64 desc[UR36][R6.64], R10 ;  /* 0x0000000a06007986 */ /* 0x0003e8000c101b24 */
[----:B0-----:R-:W3:Y:S02]  /*02e0*/  LDG.E.64 R4, desc[UR36][R2.64+0x18] ;  /* 0x0000182402047981 */ /* 0x001ee4000c1e1b00 */
[----:B---3--:R-:W-:-:S07]  /*02f0*/  DADD R4, R4, R14 ;  /* 0x0000000004047229 */ /* 0x008fce000000000e */
[----:B------:R0:W-:Y:S04]  /*0300*/  STG.E.64 desc[UR36][R6.64+0x8], R4 ;  /* 0x0000080406007986 */ /* 0x0001e8000c101b24 */
[----:B------:R-:W3:Y:S02]  /*0310*/  LDG.E R0, desc[UR36][R12.64] ;  /* 0x000000240c007981 */ /* 0x000ee4000c1e1900 */
[----:B---3--:R-:W-:-:S05]  /*0320*/  VIADD R21, R0, 0x1 ;  /* 0x0000000100157836 */ /* 0x008fca0000000000 */
[----:B------:R-:W-:Y:S04]  /*0330*/  STG.E desc[UR36][R12.64], R21 ;  /* 0x000000150c007986 */ /* 0x000fe8000c101924 */
[----:B--2---:R-:W2:Y:S04]  /*0340*/  LDG.E.64 R8, desc[UR36][R2.64+0x20] ;  /* 0x0000202402087981 */ /* 0x004ea8000c1e1b00 */
[----:B------:R-:W2:Y:S02]  /*0350*/  LDG.E.64 R14, desc[UR36][R6.64] ;  /* 0x00000024060e7981 */ /* 0x000ea4000c1e1b00 */
[----:B--2---:R-:W-:-:S02]  /*0360*/  DADD R8, R8, R14 ;  /* 0x0000000008087229 */ /* 0x004fc4000000000e */
[----:B------:R-:W2:Y:S05]  /*0370*/  LDG.E.64 R14, desc[UR36][R6.64+0x8] ;  /* 0x00000824060e7981 */ /* 0x000eaa000c1e1b00 */
[----:B------:R3:W-:Y:S04]  /*0380*/  STG.E.64 desc[UR36][R6.64], R8 ;  /* 0x0000000806007986 */ /* 0x0007e8000c101b24 */
[----:B-1----:R-:W2:Y:S02]  /*0390*/  LDG.E.64 R10, desc[UR36][R2.64+0x28] ;  /* 0x00002824020a7981 */ /* 0x002ea4000c1e1b00 */
[----:B--2---:R-:W-:-:S07]  /*03a0*/  DADD R10, R10, R14 ;  /* 0x000000000a0a7229 */ /* 0x004fce000000000e */
[----:B------:R1:W-:Y:S04]  /*03b0*/  STG.E.64 desc[UR36][R6.64+0x8], R10 ;  /* 0x0000080a06007986 */ /* 0x0003e8000c101b24 */
[----:B------:R-:W2:Y:S02]  /*03c0*/  LDG.E R0, desc[UR36][R12.64] ;  /* 0x000000240c007981 */ /* 0x000ea4000c1e1900 */
[----:B--2---:R-:W-:-:S05]  /*03d0*/  VIADD R19, R0, 0x1 ;  /* 0x0000000100137836 */ /* 0x004fca0000000000 */
[----:B------:R2:W-:Y:S04]  /*03e0*/  STG.E desc[UR36][R12.64], R19 ;  /* 0x000000130c007986 */ /* 0x0005e8000c101924 */
[----:B0-----:R-:W4:Y:S04]  /*03f0*/  LDG.E.64 R4, desc[UR36][R2.64+0x30] ;  /* 0x0000302402047981 */ /* 0x001f28000c1e1b00 */
[----:B------:R-:W4:Y:S02]  /*0400*/  LDG.E.64 R14, desc[UR36][R6.64] ;  /* 0x00000024060e7981 */ /* 0x000f24000c1e1b00 */
[----:B----4-:R-:W-:-:S02]  /*0410*/  DADD R4, R4, R14 ;  /* 0x0000000004047229 */ /* 0x010fc4000000000e */
[----:B------:R-:W4:Y:S05]  /*0420*/  LDG.E.64 R14, desc[UR36][R6.64+0x8] ;  /* 0x00000824060e7981 */ /* 0x000f2a000c1e1b00 */
[----:B------:R2:W-:Y:S04]  /*0430*/  STG.E.64 desc[UR36][R6.64], R4 ;  /* 0x0000000406007986 */ /* 0x0005e8000c101b24 */
[----:B---3--:R-:W4:Y:S02]  /*0440*/  LDG.E.64 R8, desc[UR36][R2.64+0x38] ;  /* 0x0000382402087981 */ /* 0x008f24000c1e1b00 */
[----:B----4-:R-:W-:-:S07]  /*0450*/  DADD R8, R8, R14 ;  /* 0x0000000008087229 */ /* 0x010fce000000000e */
[----:B------:R2:W-:Y:S04]  /*0460*/  STG.E.64 desc[UR36][R6.64+0x8], R8 ;  /* 0x0000080806007986 */ /* 0x0005e8000c101b24 */
[----:B------:R-:W1:Y:S01]  /*0470*/  LDG.E R0, desc[UR36][R12.64] ;  /* 0x000000240c007981 */ /* 0x000e62000c1e1900 */
[----:B------:R-:W-:-:S05]  /*0480*/  VIADD R17, R17, 0x4 ;  /* 0x0000000411117836 */ /* 0x000fca0000000000 */
[----:B------:R-:W-:Y:S02]  /*0490*/  ISETP.NE.AND P0, PT, R17, R18, PT ;  /* 0x000000121100720c */ /* 0x000fe40003f05270 */
[----:B-1----:R-:W-:-:S05]  /*04a0*/  IADD3 R11, PT, PT, R0, 0x1, RZ ;  /* 0x00000001000b7810 */ /* 0x002fca0007ffe0ff */
[----:B------:R2:W-:Y:S06]  /*04b0*/  STG.E desc[UR36][R12.64], R11 ;  /* 0x0000000b0c007986 */ /* 0x0005ec000c101924 */
[----:B------:R-:W-:Y:S05]  /*04c0*/  @P0 BRA `(.L_x_3) ;  /* 0xfffffffc003c0947 */ /* 0x000fea000383ffff */
.L_x_2:
[----:B------:R-:W-:Y:S01]  /*04d0*/  IMAD.MOV.U32 R2, RZ, RZ, 0x1 ;  /* 0x00000001ff027424 */ /* 0x000fe200078e00ff */
[----:B------:R-:W-:Y:S06]  /*04e0*/  BRA.U !UP1, `(.L_x_4) ;  /* 0x000000a509507547 */ /* 0x000fec000b800000 */
[----:B--2---:R-:W0:Y:S08]  /*04f0*/  LDC.64 R12, c[0x0][0x380] ;  /* 0x0000e000ff0c7b82 */ /* 0x004e300000000a00 */
[----:B------:R-:W1:Y:S01]  /*0500*/  LDC.64 R14, c[0x0][0x390] ;  /* 0x0000e400ff0e7b82 */ /* 0x000e620000000a00 */
[----:B0-----:R-:W-:-:S05]  /*0510*/  IMAD.WIDE.U32 R4, R18, 0x10, R12 ;  /* 0x0000001012047825 */ /* 0x001fca00078e000c */
[----:B------:R-:W2:Y:S04]  /*0520*/  LDG.E.64 R6, desc[UR36][R4.64] ;  /* 0x0000002404067981 */ /* 0x000ea8000c1e1b00 */
[----:B-1----:R-:W2:Y:S04]  /*0530*/  LDG.E.64 R8, desc[UR36][R14.64] ;  /* 0x000000240e087981 */ /* 0x002ea8000c1e1b00 */
[----:B------:R-:W3:Y:S01]  /*0540*/  LDG.E.64 R10, desc[UR36][R14.64+0x8] ;  /* 0x000008240e0a7981 */ /* 0x000ee2000c1e1b00 */
[----:B------:R-:W0:Y:S01]  /*0550*/  LDC.64 R16, c[0x0][0x398] ;  /* 0x0000e600ff107b82 */ /* 0x000e220000000a00 */
[----:B--2---:R-:W-:-:S07]  /*0560*/  DADD R6, R6, R8 ;  /* 0x0000000006067229 */ /* 0x004fce0000000008 */
[----:B------:R1:W-:Y:S04]  /*0570*/  STG.E.64 desc[UR36][R14.64], R6 ;  /* 0x000000060e007986 */ /* 0x0003e8000c101b24 */
[----:B------:R-:W3:Y:S02]  /*0580*/  LDG.E.64 R8, desc[UR36][R4.64+0x8] ;  /* 0x0000082404087981 */ /* 0x000ee4000c1e1b00 */
[----:B---3--:R-:W-:-:S07]  /*0590*/  DADD R8, R8, R10 ;  /* 0x0000000008087229 */ /* 0x008fce000000000a */
[----:B------:R1:W-:Y:S04]  /*05a0*/  STG.E.64 desc[UR36][R14.64+0x8], R8 ;  /* 0x000008080e007986 */ /* 0x0003e8000c101b24 */
[----:B0-----:R-:W2:Y:S01]  /*05b0*/  LDG.E R0, desc[UR36][R16.64] ;  /* 0x0000002410007981 */ /* 0x001ea2000c1e1900 */
[----:B------:R-:W-:Y:S01]  /*05c0*/  UISETP.NE.AND UP0, UPT, UR5, 0x1, UPT ;  /* 0x000000010500788c */ /* 0x000fe2000bf05270 */
[----:B--2---:R-:W-:-:S05]  /*05d0*/  VIADD R3, R0, 0x1 ;  /* 0x0000000100037836 */ /* 0x004fca0000000000 */
[----:B------:R1:W-:Y:S03]  /*05e0*/  STG.E desc[UR36][R16.64], R3 ;  /* 0x0000000310007986 */ /* 0x0003e6000c101924 */
[----:B------:R-:W-:Y:S05]  /*05f0*/  BRA.U !UP0, `(.L_x_4) ;  /* 0x000000a5080c7547 */ /* 0x000fea000b800000 */
[----:B------:R-:W-:Y:S01]  /*0600*/  IADD3 R19, PT, PT, R18, 0x1, RZ ;  /* 0x0000000112137810 */ /* 0x000fe20007ffe0ff */
[----:B------:R-:W-:-:S06]  /*0610*/  UMOV UR4, 0x1 ;  /* 0x0000000100047882 */ /* 0x000fcc0000000000 */
.L_x_5:
[----:B------:R-:W-:Y:S01]  /*0620*/  IMAD.WIDE.U32 R4, R19, 0x10, R12 ;  /* 0x0000001013047825 */ /* 0x000fe200078e000c */
[----:B01----:R-:W2:Y:S04]  /*0630*/  LDG.E.64 R8, desc[UR36][R14.64] ;  /* 0x000000240e087981 */ /* 0x003ea8000c1e1b00 */
[----:B------:R-:W2:Y:S04]  /*0640*/  LDG.E.64 R6, desc[UR36][R4.64] ;  /* 0x0000002404067981 */ /* 0x000ea8000c1e1b00 */
[----:B------:R-:W3:Y:S01]  /*0650*/  LDG.E.64 R10, desc[UR36][R14.64+0x8] ;  /* 0x000008240e0a7981 */ /* 0x000ee2000c1e1b00 */
[----:B--2---:R-:W-:-:S07]  /*0660*/  DADD R6, R6, R8 ;  /* 0x0000000006067229 */ /* 0x004fce0000000008 */
[----:B------:R0:W-:Y:S04]  /*0670*/  STG.E.64 desc[UR36][R14.64], R6 ;  /* 0x000000060e007986 */ /* 0x0001e8000c101b24 */
[----:B------:R-:W3:Y:S02]  /*0680*/  LDG.E.64 R8, desc[UR36][R4.64+0x8] ;  /* 0x0000082404087981 */ /* 0x000ee4000c1e1b00 */
[----:B---3--:R-:W-:-:S07]  /*0690*/  DADD R8, R8, R10 ;  /* 0x0000000008087229 */ /* 0x008fce000000000a */
[----:B------:R0:W-:Y:S04]  /*06a0*/  STG.E.64 desc[UR36][R14.64+0x8], R8 ;  /* 0x000008080e007986 */ /* 0x0001e8000c101b24 */
[----:B------:R-:W2:Y:S01]  /*06b0*/  LDG.E R0, desc[UR36][R16.64] ;  /* 0x0000002410007981 */ /* 0x000ea2000c1e1900 */
[----:B------:R-:W-:-:S04]  /*06c0*/  UIADD3 UR4, UPT, UPT, UR4, 0x1, URZ ;  /* 0x0000000104047890 */ /* 0x000fc8000fffe0ff */
[----:B------:R-:W-:Y:S01]  /*06d0*/  UISETP.NE.AND UP0, UPT, UR4, UR5, UPT ;  /* 0x000000050400728c */ /* 0x000fe2000bf05270 */
[----:B------:R-:W-:Y:S02]  /*06e0*/  VIADD R19, R19, 0x1 ;  /* 0x0000000113137836 */ /* 0x000fe40000000000 */
[----:B--2---:R-:W-:-:S05]  /*06f0*/  VIADD R3, R0, 0x1 ;  /* 0x0000000100037836 */ /* 0x004fca0000000000 */
[----:B------:R0:W-:Y:S01]  /*0700*/  STG.E desc[UR36][R16.64], R3 ;  /* 0x0000000310007986 */ /* 0x0001e2000c101924 */
[----:B------:R-:W-:Y:S05]  /*0710*/  BRA.U UP0, `(.L_x_5) ;  /* 0xfffffffd00c07547 */ /* 0x000fea000b83ffff */
[----:B------:R-:W-:Y:S05]  /*0720*/  BRA `(.L_x_4) ;  /* 0x000000a000c07947 */ /* 0x000fea0003800000 */
.L_x_1:
[----:B------:R-:W-:Y:S02]  /*0730*/  UIADD3 UR18, UPT, UPT, UR8, -0x1, URZ ;  /* 0xffffffff08127890 */ /* 0x000fe4000fffe0ff */
[----:B------:R-:W-:Y:S02]  /*0740*/  ULOP3.LUT UR19, UR8, 0x7, URZ, 0xc0, !UPT ;  /* 0x0000000708137892 */ /* 0x000fe4000f8ec0ff */
[----:B------:R-:W-:Y:S02]  /*0750*/  ULOP3.LUT UR20, UR8, 0x3, URZ, 0xc0, !UPT ;  /* 0x0000000308147892 */ /* 0x000fe4000f8ec0ff */
[----:B------:R-:W-:Y:S02]  /*0760*/  ULOP3.LUT UR21, UR8, 0x1, URZ, 0xc0, !UPT ;  /* 0x0000000108157892 */ /* 0x000fe4000f8ec0ff */
[----:B------:R-:W-:Y:S01]  /*0770*/  ULOP3.LUT UR8, UR8, 0x7ffffffe, URZ, 0xc0, !UPT ;  /* 0x7ffffffe08087892 */ /* 0x000fe2000f8ec0ff */
[----:B------:R-:W-:-:S11]  /*0780*/  UMOV UR4, URZ ;  /* 0x000000ff00047c82 */ /* 0x000fd60008000000 */
.L_x_84:
[----:B------:R-:W-:Y:S01]  /*0790*/  UISETP.GE.U32.AND UP0, UPT, UR18, 0x7, UPT ;  /* 0x000000071200788c */ /* 0x000fe2000bf06070 */
[----:B------:R-:W-:-:S08]  /*07a0*/  IMAD.MOV.U32 R11, RZ, RZ, RZ ;  /* 0x000000ffff0b7224 */ /* 0x000fd000078e00ff */
[----:B------:R-:W-:Y:S05]  /*07b0*/  BRA.U !UP0, `(.L_x_6) ;  /* 0x0000000108c07547 */ /* 0x000fea000b800000 */
[----:B------:R-:W0:Y:S01]  /*07c0*/  LDCU.128 UR12, c[0x0][0x390] ;  /* 0x00007200ff0c77ac */ /* 0x000e220008000c00 */
[----:B------:R-:W1:Y:S01]  /*07d0*/  LDCU UR5, c[0x0][0x3a0] ;  /* 0x00007400ff0577ac */ /* 0x000e620008000800 */
[----:B0-----:R-:W-:Y:S02]  /*07e0*/  UIADD3 UR9, UP0, UPT, UR12, 0x40, URZ ;  /* 0x000000400c097890 */ /* 0x001fe4000ff1e0ff */
[----:B------:R-:W-:Y:S02]  /*07f0*/  UIADD3 UR6, UP1, UPT, UR14, 0x10, URZ ;  /* 0x000000100e067890 */ /* 0x000fe4000ff3e0ff */
[----:B-1----:R-:W-:Y:S02]  /*0800*/  ULOP3.LUT UR5, UR5, 0x7ffffff8, URZ, 0xc0, !UPT ;  /* 0x7ffffff805057892 */ /* 0x002fe4000f8ec0ff */
[----:B------:R-:W-:Y:S01]  /*0810*/  UIADD3.X UR10, UPT, UPT, URZ, UR13, URZ, UP0, !UPT ;  /* 0x0000000dff0a7290 */ /* 0x000fe200087fe4ff */
[----:B------:R-:W-:Y:S01]  /*0820*/  IMAD.U32 R6, RZ, RZ, UR9 ;  /* 0x00000009ff067e24 */ /* 0x000fe2000f8e00ff */
[----:B------:R-:W-:Y:S01]  /*0830*/  UIADD3.X UR7, UPT, UPT, URZ, UR15, URZ, UP1, !UPT ;  /* 0x0000000fff077290 */ /* 0x000fe20008ffe4ff */
[----:B------:R-:W-:Y:S01]  /*0840*/  IMAD.U32 R0, RZ, RZ, UR6 ;  /* 0x00000006ff007e24 */ /* 0x000fe2000f8e00ff */
[----:B------:R-:W-:Y:S01]  /*0850*/  MOV R11, UR5 ;  /* 0x00000005000b7c02 */ /* 0x000fe20008000f00 */
[----:B------:R-:W-:Y:S01]  /*0860*/  UIADD3 UR11, UPT, UPT, -UR5, URZ, URZ ;  /* 0x000000ff050b7290 */ /* 0x000fe2000fffe1ff */
[----:B------:R-:W-:-:S02]  /*0870*/  IMAD.U32 R9, RZ, RZ, UR10 ;  /* 0x0000000aff097e24 */ /* 0x000fc4000f8e00ff */
[----:B------:R-:W-:-:S09]  /*0880*/  MOV R7, UR7 ;  /* 0x0000000700077c02 */ /* 0x000fd20008000f00 */
.L_x_7:
[----:B0-----:R-:W-:Y:S01]  /*0890*/  IMAD.MOV.U32 R2, RZ, RZ, R6 ;  /* 0x000000ffff027224 */ /* 0x001fe200078e0006 */
[----:B------:R-:W-:Y:S01]  /*08a0*/  MOV R5, R7 ;  /* 0x0000000700057202 */ /* 0x000fe20000000f00 */
[----:B------:R-:W-:Y:S01]  /*08b0*/  IMAD.MOV.U32 R3, RZ, RZ, R9 ;  /* 0x000000ffff037224 */ /* 0x000fe200078e0009 */
[----:B------:R-:W-:Y:S01]  /*08c0*/  UIADD3 UR11, UPT, UPT, UR11, 0x8, URZ ;  /* 0x000000080b0b7890 */ /* 0x000fe2000fffe0ff */
[----:B------:R-:W-:Y:S01]  /*08d0*/  IMAD.MOV.U32 R4, RZ, RZ, R0 ;  /* 0x000000ffff047224 */ /* 0x000fe200078e0000 */
[----:B------:R-:W-:Y:S02]  /*08e0*/  IADD3 R6, P0, PT, R2, 0x80, RZ ;  /* 0x0000008002067810 */ /* 0x000fe40007f1e0ff */
[----:B------:R0:W-:Y:S01]  /*08f0*/  STG.E.64 desc[UR36][R2.64+-0x40], RZ ;  /* 0xffffc0ff02007986 */ /* 0x0001e2000c101b24 */
[----:B------:R-:W-:Y:S01]  /*0900*/  UISETP.NE.AND UP0, UPT, UR11, URZ, UPT ;  /* 0x000000ff0b00728c */ /* 0x000fe2000bf05270 */
[----:B------:R-:W-:Y:S01]  /*0910*/  IADD3 R0, P1, PT, R4, 0x20, RZ ;  /* 0x0000002004007810 */ /* 0x000fe20007f3e0ff */
[----:B------:R-:W-:Y:S01]  /*0920*/  IMAD.X R9, RZ, RZ, R3, P0 ;  /* 0x000000ffff097224 */ /* 0x000fe200000e0603 */
[----:B------:R0:W-:Y:S03]  /*0930*/  STG.E.64 desc[UR36][R2.64+-0x38], RZ ;  /* 0xffffc8ff02007986 */ /* 0x0001e6000c101b24 */
[----:B------:R-:W-:Y:S01]  /*0940*/  IMAD.X R7, RZ, RZ, R5, P1 ;  /* 0x000000ffff077224 */ /* 0x000fe200008e0605 */
[----:B------:R0:W-:Y:S04]  /*0950*/  STG.E desc[UR36][R4.64+-0x10], RZ ;  /* 0xfffff0ff04007986 */ /* 0x0001e8000c101924 */
[----:B------:R0:W-:Y:S04]  /*0960*/  STG.E.64 desc[UR36][R2.64+-0x30], RZ ;  /* 0xffffd0ff02007986 */ /* 0x0001e8000c101b24 */
[----:B------:R0:W-:Y:S04]  /*0970*/  STG.E.64 desc[UR36][R2.64+-0x28], RZ ;  /* 0xffffd8ff02007986 */ /* 0x0001e8000c101b24 */
        /* <DEDUP_REMOVED lines=18> */
[----:B------:R0:W-:Y:S01]  /*0aa0*/  STG.E desc[UR36][R4.64+0xc], RZ ;  /* 0x00000cff04007986 */ /* 0x0001e2000c101924 */
[----:B------:R-:W-:Y:S05]  /*0ab0*/  BRA.U UP0, `(.L_x_7) ;  /* 0xfffffffd00747547 */ /* 0x000fea000b83ffff */
.L_x_6:
[----:B------:R-:W-:-:S09]  /*0ac0*/  UISETP.NE.AND UP0, UPT, UR19, URZ, UPT ;  /* 0x000000ff1300728c */ /* 0x000fd2000bf05270 */
[----:B------:R-:W-:Y:S05]  /*0ad0*/  BRA.U !UP0, `(.L_x_8) ;  /* 0x0000000108ac7547 */ /* 0x000fea000b800000 */
[----:B------:R-:W-:Y:S02]  /*0ae0*/  UIADD3 UR5, UPT, UPT, UR19, -0x1, URZ ;  /* 0xffffffff13057890 */ /* 0x000fe4000fffe0ff */
[----:B------:R-:W-:Y:S02]  /*0af0*/  UISETP.NE.AND UP1, UPT, UR20, URZ, UPT ;  /* 0x000000ff1400728c */ /* 0x000fe4000bf25270 */
[----:B------:R-:W-:-:S09]  /*0b00*/  UISETP.GE.U32.AND UP0, UPT, UR5, 0x3, UPT ;  /* 0x000000030500788c */ /* 0x000fd2000bf06070 */
[----:B------:R-:W-:Y:S05]  /*0b10*/  BRA.U !UP0, `(.L_x_9) ;  /* 0x0000000108447547 */ /* 0x000fea000b800000 */
[----:B0-----:R-:W0:Y:S08]  /*0b20*/  LDC.64 R2, c[0x0][0x390] ;  /* 0x0000e400ff027b82 */ /* 0x001e300000000a00 */
[----:B------:R-:W1:Y:S01]  /*0b30*/  LDC.64 R4, c[0x0][0x398] ;  /* 0x0000e600ff047b82 */ /* 0x000e620000000a00 */
[----:B0-----:R-:W-:-:S05]  /*0b40*/  IMAD.WIDE.U32 R2, R11, 0x10, R2 ;  /* 0x000000100b027825 */ /* 0x001fca00078e0002 */
[----:B------:R2:W-:Y:S01]  /*0b50*/  STG.E.64 desc[UR36][R2.64], RZ ;  /* 0x000000ff02007986 */ /* 0x0005e2000c101b24 */
[----:B-1----:R-:W-:-:S03]  /*0b60*/  IMAD.WIDE.U32 R4, R11, 0x4, R4 ;  /* 0x000000040b047825 */ /* 0x002fc600078e0004 */
[----:B------:R2:W-:Y:S01]  /*0b70*/  STG.E.64 desc[UR36][R2.64+0x8], RZ ;  /* 0x000008ff02007986 */ /* 0x0005e2000c101b24 */
[----:B------:R-:W-:-:S03]  /*0b80*/  VIADD R11, R11, 0x4 ;  /* 0x000000040b0b7836 */ /* 0x000fc60000000000 */
        /* <DEDUP_REMOVED lines=9> */
[----:B------:R2:W-:Y:S02]  /*0c20*/  STG.E desc[UR36][R4.64+0xc], RZ ;  /* 0x00000cff04007986 */ /* 0x0005e4000c101924 */
.L_x_9:
[----:B------:R-:W-:Y:S05]  /*0c30*/  BRA.U !UP1, `(.L_x_8) ;  /* 0x0000000109547547 */ /* 0x000fea000b800000 */
[----:B------:R-:W1:Y:S01]  /*0c40*/  LDC.64 R6, c[0x0][0x390] ;  /* 0x0000e400ff067b82 */ /* 0x000e620000000a00 */
[----:B------:R-:W-:Y:S01]  /*0c50*/  UISETP.NE.AND UP0, UPT, UR20, 0x1, UPT ;  /* 0x000000011400788c */ /* 0x000fe2000bf05270 */
[----:B------:R-:W-:-:S06]  /*0c60*/  ISETP.NE.AND P0, PT, RZ, UR21, PT ;  /* 0x00000015ff007c0c */ /* 0x000fcc000bf05270 */
[----:B------:R-:W3:Y:S02]  /*0c70*/  LDC.64 R8, c[0x0][0x398] ;  /* 0x0000e600ff087b82 */ /* 0x000ee40000000a00 */
[----:B------:R-:W-:Y:S05]  /*0c80*/  BRA.U !UP0, `(.L_x_10) ;  /* 0x00000001082c7547 */ /* 0x000fea000b800000 */
[----:B0-2---:R-:W0:Y:S08]  /*0c90*/  LDC.64 R2, c[0x0][0x390] ;  /* 0x0000e400ff027b82 */ /* 0x005e300000000a00 */
[----:B------:R-:W2:Y:S01]  /*0ca0*/  LDC.64 R4, c[0x0][0x398] ;  /* 0x0000e600ff047b82 */ /* 0x000ea20000000a00 */
[----:B0-----:R-:W-:-:S05]  /*0cb0*/  IMAD.WIDE.U32 R2, R11, 0x10, R2 ;  /* 0x000000100b027825 */ /* 0x001fca00078e0002 */
[----:B------:R4:W-:Y:S01]  /*0cc0*/  STG.E.64 desc[UR36][R2.64], RZ ;  /* 0x000000ff02007986 */ /* 0x0009e2000c101b24 */
[----:B--2---:R-:W-:-:S03]  /*0cd0*/  IMAD.WIDE.U32 R4, R11, 0x4, R4 ;  /* 0x000000040b047825 */ /* 0x004fc600078e0004 */
[----:B------:R4:W-:Y:S01]  /*0ce0*/  STG.E.64 desc[UR36][R2.64+0x8], RZ ;  /* 0x000008ff02007986 */ /* 0x0009e2000c101b24 */
[----:B------:R-:W-:-:S03]  /*0cf0*/  IADD3 R11, PT, PT, R11, 0x2, RZ ;  /* 0x000000020b0b7810 */ /* 0x000fc60007ffe0ff */
[----:B------:R4:W-:Y:S04]  /*0d00*/  STG.E desc[UR36][R4.64], RZ ;  /* 0x000000ff04007986 */ /* 0x0009e8000c101924 */
[----:B------:R4:W-:Y:S04]  /*0d10*/  STG.E.64 desc[UR36][R2.64+0x10], RZ ;  /* 0x000010ff02007986 */ /* 0x0009e8000c101b24 */
[----:B------:R4:W-:Y:S04]  /*0d20*/  STG.E.64 desc[UR36][R2.64+0x18], RZ ;  /* 0x000018ff02007986 */ /* 0x0009e8000c101b24 */
[----:B------:R4:W-:Y:S02]  /*0d30*/  STG.E desc[UR36][R4.64+0x4], RZ ;  /* 0x000004ff04007986 */ /* 0x0009e4000c101924 */
.L_x_10:
[----:B012-4-:R-:W-:-:S04]  /*0d40*/  @P0 IMAD.WIDE.U32 R2, R11, 0x10, R6 ;  /* 0x000000100b020825 */ /* 0x017fc800078e0006 */
[----:B---3--:R-:W-:Y:S01]  /*0d50*/  @P0 IMAD.WIDE.U32 R4, R11, 0x4, R8 ;  /* 0x000000040b040825 */ /* 0x008fe200078e0008 */
[----:B------:R1:W-:Y:S04]  /*0d60*/  @P0 STG.E.64 desc[UR36][R2.64], RZ ;  /* 0x000000ff02000986 */ /* 0x0003e8000c101b24 */
[----:B------:R1:W-:Y:S04]  /*0d70*/  @P0 STG.E.64 desc[UR36][R2.64+0x8], RZ ;  /* 0x000008ff02000986 */ /* 0x0003e8000c101b24 */
[----:B------:R1:W-:Y:S02]  /*0d80*/  @P0 STG.E desc[UR36][R4.64], RZ ;  /* 0x000000ff04000986 */ /* 0x0003e4000c101924 */
.L_x_8:
[----:B------:R-:W-:-:S05]  /*0d90*/  UMOV UR5, URZ ;  /* 0x000000ff00057c82 */ /* 0x000fca0008000000 */
.L_x_29:
[----:B------:R-:W3:Y:S02]  /*0da0*/  LDCU.64 UR6, c[0x0][0x380] ;  /* 0x00007000ff0677ac */ /* 0x000ee40008000a00 */
[----:B---3--:R-:W-:-:S06]  /*0db0*/  UIMAD.WIDE.U32 UR6, UR5, 0x10, UR6 ;  /* 0x00000010050678a5 */ /* 0x008fcc000f8e0006 */
[----:B----4-:R-:W-:Y:S02]  /*0dc0*/  IMAD.U32 R8, RZ, RZ, UR6 ;  /* 0x00000006ff087e24 */ /* 0x010fe4000f8e00ff */
[----:B------:R-:W-:-:S05]  /*0dd0*/  IMAD.U32 R9, RZ, RZ, UR7 ;  /* 0x00000007ff097e24 */ /* 0x000fca000f8e00ff */
[----:B012---:R0:W5:Y:S04]  /*0de0*/  LDG.E.64 R2, desc[UR36][R8.64] ;  /* 0x0000002408027981 */ /* 0x007168000c1e1b00 */
[----:B------:R0:W5:Y:S01]  /*0df0*/  LDG.E.64 R4, desc[UR36][R8.64+0x8] ;  /* 0x0000082408047981 */ /* 0x000162000c1e1b00 */
[----:B------:R-:W-:Y:S01]  /*0e00*/  UISETP.NE.AND UP0, UPT, UR18, URZ, UPT ;  /* 0x000000ff1200728c */ /* 0x000fe2000bf05270 */
[----:B------:R-:W-:Y:S01]  /*0e10*/  IMAD.MOV.U32 R6, RZ, RZ, -0x1 ;  /* 0xffffffffff067424 */ /* 0x000fe200078e00ff */
[----:B------:R-:W-:Y:S01]  /*0e20*/  MOV R7, 0x7fefffff ;  /* 0x7fefffff00077802 */ /* 0x000fe20000000f00 */
[----:B------:R-:W-:Y:S01]  /*0e30*/  UMOV UR7, URZ ;  /* 0x000000ff00077c82 */ /* 0x000fe20008000000 */
[----:B------:R-:W-:-:S05]  /*0e40*/  UMOV UR6, URZ ;  /* 0x000000ff00067c82 */ /* 0x000fca0008000000 */
[----:B0-----:R-:W-:Y:S05]  /*0e50*/  BRA.U !UP0, `(.L_x_11) ;  /* 0x0000000908b07547 */ /* 0x001fea000b800000 */
[----:B------:R-:W-:Y:S01]  /*0e60*/  IMAD.MOV.U32 R6, RZ, RZ, -0x1 ;  /* 0xffffffffff067424 */ /* 0x000fe200078e00ff */
[----:B------:R-:W0:Y:S01]  /*0e70*/  LDCU.64 UR10, c[0x0][0x388] ;  /* 0x00007100ff0a77ac */ /* 0x000e220008000a00 */
[----:B------:R-:W-:Y:S01]  /*0e80*/  IMAD.MOV.U32 R7, RZ, RZ, 0x7fefffff ;  /* 0x7fefffffff077424 */ /* 0x000fe200078e00ff */
[----:B------:R-:W-:Y:S01]  /*0e90*/  UMOV UR7, URZ ;  /* 0x000000ff00077c82 */ /* 0x000fe20008000000 */
[----:B------:R-:W-:-:S05]  /*0ea0*/  UMOV UR6, URZ ;  /* 0x000000ff00067c82 */ /* 0x000fca0008000000 */
.L_x_22:
[----:B0-----:R-:W-:-:S06]  /*0eb0*/  UIMAD.WIDE.U32 UR22, UR7, 0x10, UR10 ;  /* 0x00000010071678a5 */ /* 0x001fcc000f8e000a */
[----:B------:R-:W-:Y:S01]  /*0ec0*/  IMAD.U32 R10, RZ, RZ, UR22 ;  /* 0x00000016ff0a7e24 */ /* 0x000fe2000f8e00ff */
[----:B------:R-:W-:-:S05]  /*0ed0*/  MOV R11, UR23 ;  /* 0x00000017000b7c02 */ /* 0x000fca0008000f00 */
[----:B------:R-:W2:Y:S01]  /*0ee0*/  LDG.E.64 R8, desc[UR36][R10.64] ;  /* 0x000000240a087981 */ /* 0x000ea2000c1e1b00 */
[----:B------:R-:W-:Y:S02]  /*0ef0*/  IMAD.U32 R28, RZ, RZ, UR22 ;  /* 0x00000016ff1c7e24 */ /* 0x000fe4000f8e00ff */
[----:B------:R-:W-:-:S06]  /*0f00*/  IMAD.U32 R29, RZ, RZ, UR23 ;  /* 0x00000017ff1d7e24 */ /* 0x000fcc000f8e00ff */
[----:B-----5:R-:W5:Y:S01]  /*0f10*/  LDG.E.64 R28, desc[UR36][R28.64+0x8] ;  /* 0x000008241c1c7981 */ /* 0x020f62000c1e1b00 */
[----:B------:R-:W-:Y:S01]  /*0f20*/  MOV R34, 0xf70 ;  /* 0x00000f7000227802 */ /* 0x000fe20000000f00 */
[----:B--2---:R-:W-:-:S08]  /*0f30*/  DADD R30, -R2, R8 ;  /* 0x00000000021e7229 */ /* 0x004fd00000000108 */
[----:B------:R-:W-:-:S10]  /*0f40*/  DADD R8, -RZ, |R30| ;  /* 0x00000000ff087229 */ /* 0x000fd4000000051e */
[----:B------:R-:W-:-:S07]  /*0f50*/  IMAD.MOV.U32 R35, RZ, RZ, R9 ;  /* 0x000000ffff237224 */ /* 0x000fce00078e0009 */
[----:B-----5:R-:W-:Y:S05]  /*0f60*/  CALL.REL.NOINC `($_Z6kmeansP6VectorS0_S0_Piiii$__internal_accurate_pow) ;  /* 0x000000c000747944 */ /* 0x020fea0003c00000 */
[C---:B------:R-:W-:Y:S02]  /*0f70*/  DADD R8, R30.reuse, 2 ;  /* 0x400000001e087429 */ /* 0x040fe40000000000 */
[----:B------:R-:W-:-:S08]  /*0f80*/  DSETP.NEU.AND P0, PT, R30, RZ, PT ;  /* 0x000000ff1e00722a */ /* 0x000fd00003f0d000 */
[----:B------:R-:W-:Y:S02]  /*0f90*/  LOP3.LUT R8, R9, 0x7ff00000, RZ, 0xc0, !PT ;  /* 0x7ff0000009087812 */ /* 0x000fe400078ec0ff */
[----:B------:R-:W-:Y:S02]  /*0fa0*/  FSEL R9, R10, RZ, P0 ;  /* 0x000000ff0a097208 */ /* 0x000fe40000000000 */
[----:B------:R-:W-:Y:S02]  /*0fb0*/  ISETP.NE.AND P1, PT, R8, 0x7ff00000, PT ;  /* 0x7ff000000800780c */ /* 0x000fe40003f25270 */
[----:B------:R-:W-:-:S11]  /*0fc0*/  FSEL R8, R0, RZ, P0 ;  /* 0x000000ff00087208 */ /* 0x000fd60000000000 */
[----:B------:R-:W-:Y:S05]  /*0fd0*/  @P1 BRA `(.L_x_12) ;  /* 0x0000000000201947 */ /* 0x000fea0003800000 */
[----:B------:R-:W-:-:S14]  /*0fe0*/  DSETP.NAN.AND P0, PT, R30, R30, PT ;  /* 0x0000001e1e00722a */ /* 0x000fdc0003f08000 */
[----:B------:R-:W-:Y:S05]  /*0ff0*/  @P0 BRA `(.L_x_13) ;  /* 0x0000000000140947 */ /* 0x000fea0003800000 */
[----:B------:R-:W-:-:S14]  /*1000*/  DSETP.NEU.AND P0, PT, |R30|, +INF , PT ;  /* 0x7ff000001e00742a */ /* 0x000fdc0003f0d200 */
[----:B------:R-:W-:Y:S05]  /*1010*/  @P0 BRA `(.L_x_12) ;  /* 0x0000000000100947 */ /* 0x000fea0003800000 */
[----:B------:R-:W-:Y:S01]  /*1020*/  MOV R8, 0x0 ;  /* 0x0000000000087802 */ /* 0x000fe20000000f00 */
[----:B------:R-:W-:Y:S01]  /*1030*/  IMAD.MOV.U32 R9, RZ, RZ, 0x7ff00000 ;  /* 0x7ff00000ff097424 */ /* 0x000fe200078e00ff */
[----:B------:R-:W-:Y:S06]  /*1040*/  BRA `(.L_x_12) ;  /* 0x0000000000047947 */ /* 0x000fec0003800000 */
.L_x_13:
[----:B------:R-:W-:-:S11]  /*1050*/  DADD R8, R30, 2 ;  /* 0x400000001e087429 */ /* 0x000fd60000000000 */
.L_x_12:
[----:B------:R-:W-:Y:S01]  /*1060*/  DADD R32, -R4, R28 ;  /* 0x0000000004207229 */ /* 0x000fe2000000011c */
[----:B------:R-:W-:Y:S01]  /*1070*/  MOV R34, 0x10f0 ;  /* 0x000010f000227802 */ /* 0x000fe20000000f00 */
[----:B------:R-:W-:-:S06]  /*1080*/  DSETP.NEU.AND P0, PT, R30, 1, PT ;  /* 0x3ff000001e00742a */ /* 0x000fcc0003f0d000 */
[----:B------:R-:W-:Y:S01]  /*1090*/  DADD R10, -RZ, |R32| ;  /* 0x00000000ff0a7229 */ /* 0x000fe20000000520 */
[----:B------:R-:W-:Y:S02]  /*10a0*/  FSEL R28, R8, RZ, P0 ;  /* 0x000000ff081c7208 */ /* 0x000fe40000000000 */
[----:B------:R-:W-:-:S07]  /*10b0*/  FSEL R29, R9, 1.875, P0 ;  /* 0x3ff00000091d7808 */ /* 0x000fce0000000000 */
[----:B------:R-:W-:Y:S02]  /*10c0*/  IMAD.MOV.U32 R8, RZ, RZ, R10 ;  /* 0x000000ffff087224 */ /* 0x000fe400078e000a */
[----:B------:R-:W-:-:S07]  /*10d0*/  IMAD.MOV.U32 R35, RZ, RZ, R11 ;  /* 0x000000ffff237224 */ /* 0x000fce00078e000b */
[----:B------:R-:W-:Y:S05]  /*10e0*/  CALL.REL.NOINC `($_Z6kmeansP6VectorS0_S0_Piiii$__internal_accurate_pow) ;  /* 0x000000c000147944 */ /* 0x000fea0003c00000 */
        /* <DEDUP_REMOVED lines=14> */
.L_x_15:
[----:B------:R-:W-:-:S11]  /*11d0*/  DADD R8, R32, 2 ;  /* 0x4000000020087429 */ /* 0x000fd60000000000 */
.L_x_14:
[----:B------:R-:W-:Y:S01]  /*11e0*/  DSETP.NEU.AND P0, PT, R32, 1, PT ;  /* 0x3ff000002000742a */ /* 0x000fe20003f0d000 */
[----:B------:R-:W-:Y:S01]  /*11f0*/  IMAD.MOV.U32 R12, RZ, RZ, 0x0 ;  /* 0x00000000ff0c7424 */ /* 0x000fe200078e00ff */
[----:B------:R-:W-:-:S04]  /*1200*/  MOV R13, 0x3fd80000 ;  /* 0x3fd80000000d7802 */ /* 0x000fc80000000f00 */
[----:B------:R-:W-:Y:S02]  /*1210*/  FSEL R8, R8, RZ, P0 ;  /* 0x000000ff08087208 */ /* 0x000fe40000000000 */
[----:B------:R-:W-:-:S06]  /*1220*/  FSEL R9, R9, 1.875, P0 ;  /* 0x3ff0000009097808 */ /* 0x000fcc0000000000 */
[----:B------:R-:W-:-:S06]  /*1230*/  DADD R28, R28, R8 ;  /* 0x000000001c1c7229 */ /* 0x000fcc0000000008 */
[----:B------:R-:W0:Y:S04]  /*1240*/  MUFU.RSQ64H R9, R29 ;  /* 0x0000001d00097308 */ /* 0x000e280000001c00 */
[----:B------:R-:W-:-:S05]  /*1250*/  VIADD R8, R29, 0xfcb00000 ;  /* 0xfcb000001d087836 */ /* 0x000fca0000000000 */
[----:B------:R-:W-:Y:S01]  /*1260*/  ISETP.GE.U32.AND P0, PT, R8, 0x7ca00000, PT ;  /* 0x7ca000000800780c */ /* 0x000fe20003f06070 */
[----:B0-----:R-:W-:-:S08]  /*1270*/  DMUL R10, R8, R8 ;  /* 0x00000008080a7228 */ /* 0x001fd00000000000 */
[----:B------:R-:W-:-:S08]  /*1280*/  DFMA R10, R28, -R10, 1 ;  /* 0x3ff000001c0a742b */ /* 0x000fd0000000080a */
[----:B------:R-:W-:Y:S02]  /*1290*/  DFMA R12, R10, R12, 0.5 ;  /* 0x3fe000000a0c742b */ /* 0x000fe4000000000c */
[----:B------:R-:W-:-:S08]  /*12a0*/  DMUL R10, R8, R10 ;  /* 0x0000000a080a7228 */ /* 0x000fd00000000000 */
[----:B------:R-:W-:-:S08]  /*12b0*/  DFMA R14, R12, R10, R8 ;  /* 0x0000000a0c0e722b */ /* 0x000fd00000000008 */
[----:B------:R-:W-:Y:S02]  /*12c0*/  DMUL R16, R28, R14 ;  /* 0x0000000e1c107228 */ /* 0x000fe40000000000 */
[----:B------:R-:W-:Y:S02]  /*12d0*/  VIADD R13, R15, 0xfff00000 ;  /* 0xfff000000f0d7836 */ /* 0x000fe40000000000 */
[----:B------:R-:W-:-:S04]  /*12e0*/  IMAD.MOV.U32 R12, RZ, RZ, R14 ;  /* 0x000000ffff0c7224 */ /* 0x000fc800078e000e */
[----:B------:R-:W-:-:S08]  /*12f0*/  DFMA R18, R16, -R16, R28 ;  /* 0x800000101012722b */ /* 0x000fd0000000001c */
[----:B------:R-:W-:Y:S01]  /*1300*/  DFMA R10, R18, R12, R16 ;  /* 0x0000000c120a722b */ /* 0x000fe20000000010 */
[----:B------:R-:W-:Y:S10]  /*1310*/  @!P0 BRA `(.L_x_16) ;  /* 0x0000000000148947 */ /* 0x000ff40003800000 */
[----:B------:R-:W-:Y:S01]  /*1320*/  IMAD.MOV.U32 R12, RZ, RZ, R14 ;  /* 0x000000ffff0c7224 */ /* 0x000fe200078e000e */
[----:B------:R-:W-:Y:S01]  /*1330*/  MOV R14, R16 ;  /* 0x00000010000e7202 */ /* 0x000fe20000000f00 */
[----:B------:R-:W-:Y:S01]  /*1340*/  IMAD.MOV.U32 R15, RZ, RZ, R17 ;  /* 0x000000ffff0f7224 */ /* 0x000fe200078e0011 */
[----:B------:R-:W-:-:S07]  /*1350*/  MOV R0, 0x1370 ;  /* 0x0000137000007802 */ /* 0x000fce0000000f00 */
[----:B------:R-:W-:Y:S05]  /*1360*/  CALL.REL.NOINC `($__internal_1_$__cuda_sm20_dsqrt_rn_f64_mediumpath_v1) ;  /* 0x000000b800c47944 */ /* 0x000fea0003c00000 */
.L_x_16:
[----:B------:R-:W-:Y:S02]  /*1370*/  IMAD.U32 R12, RZ, RZ, UR22 ;  /* 0x00000016ff0c7e24 */ /* 0x000fe4000f8e00ff */
[----:B------:R-:W-:-:S05]  /*1380*/  IMAD.U32 R13, RZ, RZ, UR23 ;  /* 0x00000017ff0d7e24 */ /* 0x000fca000f8e00ff */
[----:B------:R-:W2:Y:S01]  /*1390*/  LDG.E.64 R8, desc[UR36][R12.64+0x10] ;  /* 0x000010240c087981 */ /* 0x000ea2000c1e1b00 */
[----:B------:R-:W-:Y:S01]  /*13a0*/  MOV R28, UR22 ;  /* 0x00000016001c7c02 */ /* 0x000fe20008000f00 */
[----:B------:R-:W-:-:S06]  /*13b0*/  IMAD.U32 R29, RZ, RZ, UR23 ;  /* 0x00000017ff1d7e24 */ /* 0x000fcc000f8e00ff */
[----:B------:R-:W5:Y:S01]  /*13c0*/  LDG.E.64 R28, desc[UR36][R28.64+0x18] ;  /* 0x000018241c1c7981 */ /* 0x000f62000c1e1b00 */
[----:B------:R-:W-:Y:S01]  /*13d0*/  DSETP.GEU.AND P0, PT, R10, R6, PT ;  /* 0x000000060a00722a */ /* 0x000fe20003f0e000 */
[----:B------:R-:W-:-:S13]  /*13e0*/  MOV R34, 0x1480 ;  /* 0x0000148000227802 */ /* 0x000fda0000000f00 */
[----:B------:R-:W-:Y:S01]  /*13f0*/  VOTEU.ANY UP0, P0 ;  /* 0x0000000000ff7886 */ /* 0x000fe20000000100 */
[----:B------:R-:W-:Y:S01]  /*1400*/  PLOP3.LUT P0, PT, PT, PT, UP0, 0x80, 0x8 ;  /* 0x000000000008781c */ /* 0x000fe20003f0f008 */
[----:B------:R-:W-:-:S03]  /*1410*/  USEL UR6, UR7, UR6, !UP0 ;  /* 0x0000000607067287 */ /* 0x000fc6000c000000 */
[----:B------:R-:W-:Y:S02]  /*1420*/  FSEL R6, R10, R6, !P0 ;  /* 0x000000060a067208 */ /* 0x000fe40004000000 */
[----:B------:R-:W-:Y:S01]  /*1430*/  FSEL R7, R11, R7, !P0 ;  /* 0x000000070b077208 */ /* 0x000fe20004000000 */
        /* <DEDUP_REMOVED lines=15> */
[----:B------:R-:W-:Y:S01]  /*1530*/  IMAD.MOV.U32 R8, RZ, RZ, 0x0 ;  /* 0x00000000ff087424 */ /* 0x000fe200078e00ff */
[----:B------:R-:W-:Y:S01]  /*1540*/  MOV R9, 0x7ff00000 ;  /* 0x7ff0000000097802 */ /* 0x000fe20000000f00 */
[----:B------:R-:W-:Y:S06]  /*1550*/  BRA `(.L_x_17) ;  /* 0x0000000000047947 */ /* 0x000fec0003800000 */
.L_x_18:
[----:B------:R-:W-:-:S11]  /*1560*/  DADD R8, R30, 2 ;  /* 0x400000001e087429 */ /* 0x000fd60000000000 */
.L_x_17:
        /* <DEDUP_REMOVED lines=23> */
.L_x_20:
[----:B------:R-:W-:-:S11]  /*16e0*/  DADD R8, R32, 2 ;  /* 0x4000000020087429 */ /* 0x000fd60000000000 */
.L_x_19:
[----:B------:R-:W-:Y:S01]  /*16f0*/  DSETP.NEU.AND P0, PT, R32, 1, PT ;  /* 0x3ff000002000742a */ /* 0x000fe20003f0d000 */
[----:B------:R-:W-:Y:S02]  /*1700*/  IMAD.MOV.U32 R12, RZ, RZ, 0x0 ;  /* 0x00000000ff0c7424 */ /* 0x000fe400078e00ff */
[----:B------:R-:W-:-:S03]  /*1710*/  IMAD.MOV.U32 R13, RZ, RZ, 0x3fd80000 ;  /* 0x3fd80000ff0d7424 */ /* 0x000fc600078e00ff */
        /* <DEDUP_REMOVED lines=12> */
[----:B------:R-:W-:Y:S01]  /*17e0*/  IADD3 R13, PT, PT, R15, -0x100000, RZ ;  /* 0xfff000000f0d7810 */ /* 0x000fe20007ffe0ff */
[----:B------:R-:W-:-:S05]  /*17f0*/  IMAD.MOV.U32 R12, RZ, RZ, R14 ;  /* 0x000000ffff0c7224 */ /* 0x000fca00078e000e */
        /* <DEDUP_REMOVED lines=8> */
.L_x_21:
[----:B------:R-:W-:-:S14]  /*1880*/  DSETP.GEU.AND P0, PT, R10, R6, PT ;  /* 0x000000060a00722a */ /* 0x000fdc0003f0e000 */
[----:B------:R-:W-:Y:S01]  /*1890*/  VOTEU.ANY UP0, P0 ;  /* 0x0000000000ff7886 */ /* 0x000fe20000000100 */
[----:B------:R-:W-:-:S04]  /*18a0*/  PLOP3.LUT P0, PT, PT, PT, UP0, 0x80, 0x8 ;  /* 0x000000000008781c */ /* 0x000fc80003f0f008 */
[----:B------:R-:W-:Y:S01]  /*18b0*/  @!UP0 UIADD3 UR6, UPT, UPT, UR7, 0x1, URZ ;  /* 0x0000000107068890 */ /* 0x000fe2000fffe0ff */
[----:B------:R-:W-:Y:S01]  /*18c0*/  FSEL R6, R10, R6, !P0 ;  /* 0x000000060a067208 */ /* 0x000fe20004000000 */
[----:B------:R-:W-:Y:S01]  /*18d0*/  UIADD3 UR7, UPT, UPT, UR7, 0x2, URZ ;  /* 0x0000000207077890 */ /* 0x000fe2000fffe0ff */
[----:B------:R-:W-:-:S03]  /*18e0*/  FSEL R7, R11, R7, !P0 ;  /* 0x000000070b077208 */ /* 0x000fc60004000000 */
[----:B------:R-:W-:-:S09]  /*18f0*/  UISETP.NE.AND UP0, UPT, UR7, UR8, UPT ;  /* 0x000000080700728c */ /* 0x000fd2000bf05270 */
[----:B------:R-:W-:Y:S05]  /*1900*/  BRA.U UP0, `(.L_x_22) ;  /* 0xfffffff500687547 */ /* 0x000fea000b83ffff */
[----:B------:R-:W-:-:S05]  /*1910*/  UMOV UR7, UR8 ;  /* 0x0000000800077c82 */ /* 0x000fca0008000000 */
.L_x_11:
[----:B------:R-:W-:-:S09]  /*1920*/  UISETP.NE.AND UP0, UPT, UR21, URZ, UPT ;  /* 0x000000ff1500728c */ /* 0x000fd2000bf05270 */
[----:B------:R-:W-:Y:S05]  /*1930*/  BRA.U !UP0, `(.L_x_23) ;  /* 0x0000000508447547 */ /* 0x000fea000b800000 */
[----:B------:R-:W0:Y:S02]  /*1940*/  LDCU.64 UR10, c[0x0][0x388] ;  /* 0x00007100ff0a77ac */ /* 0x000e240008000a00 */
[----:B0-----:R-:W-:-:S06]  /*1950*/  UIMAD.WIDE.U32 UR10, UR7, 0x10, UR10 ;  /* 0x00000010070a78a5 */ /* 0x001fcc000f8e000a */
[----:B------:R-:W-:Y:S02]  /*1960*/  IMAD.U32 R10, RZ, RZ, UR10 ;  /* 0x0000000aff0a7e24 */ /* 0x000fe4000f8e00ff */
[----:B------:R-:W-:-:S05]  /*1970*/  IMAD.U32 R11, RZ, RZ, UR11 ;  /* 0x0000000bff0b7e24 */ /* 0x000fca000f8e00ff */
[----:B------:R-:W2:Y:S04]  /*1980*/  LDG.E.64 R8, desc[UR36][R10.64] ;  /* 0x000000240a087981 */ /* 0x000ea8000c1e1b00 */
[----:B------:R0:W5:Y:S01]  /*1990*/  LDG.E.64 R28, desc[UR36][R10.64+0x8] ;  /* 0x000008240a1c7981 */ /* 0x000162000c1e1b00 */
[----:B------:R-:W-:Y:S01]  /*19a0*/  MOV R34, 0x19f0 ;  /* 0x000019f000227802 */ /* 0x000fe20000000f00 */
[----:B--2--5:R-:W-:-:S08]  /*19b0*/  DADD R30, -R2, R8 ;  /* 0x00000000021e7229 */ /* 0x024fd00000000108 */
[----:B------:R-:W-:-:S10]  /*19c0*/  DADD R8, -RZ, |R30| ;  /* 0x00000000ff087229 */ /* 0x000fd4000000051e */
[----:B0-----:R-:W-:-:S07]  /*19d0*/  IMAD.MOV.U32 R35, RZ, RZ, R9 ;  /* 0x000000ffff237224 */ /* 0x001fce00078e0009 */
        /* <DEDUP_REMOVED lines=15> */
.L_x_25:
[----:B------:R-:W-:-:S11]  /*1ad0*/  DADD R8, R30, 2 ;  /* 0x400000001e087429 */ /* 0x000fd60000000000 */
.L_x_24:
        /* <DEDUP_REMOVED lines=23> */
.L_x_27:
[----:B------:R-:W-:-:S11]  /*1c50*/  DADD R4, R32, 2 ;  /* 0x4000000020047429 */ /* 0x000fd60000000000 */
.L_x_26:
        /* <DEDUP_REMOVED lines=23> */
[----:B------:R-:W-:Y:S01]  /*1dd0*/  MOV R0, 0x1e00 ;  /* 0x00001e0000007802 */ /* 0x000fe20000000f00 */
[----:B------:R-:W-:-:S07]  /*1de0*/  IMAD.MOV.U32 R13, RZ, RZ, R11 ;  /* 0x000000ffff0d7224 */ /* 0x000fce00078e000b */
[----:B------:R-:W-:Y:S05]  /*1df0*/  CALL.REL.NOINC `($__internal_1_$__cuda_sm20_dsqrt_rn_f64_mediumpath_v1) ;  /* 0x000000b000207944 */ /* 0x000fea0003c00000 */
[----:B------:R-:W-:Y:S01]  /*1e00*/  IMAD.MOV.U32 R8, RZ, RZ, R10 ;  /* 0x000000ffff087224 */ /* 0x000fe200078e000a */
[----:B------:R-:W-:-:S07]  /*1e10*/  MOV R9, R11 ;  /* 0x0000000b00097202 */ /* 0x000fce0000000f00 */
.L_x_28:
[----:B------:R-:W-:-:S14]  /*1e20*/  DSETP.GEU.AND P0, PT, R8, R6, PT ;  /* 0x000000060800722a */ /* 0x000fdc0003f0e000 */
[----:B------:R-:W-:Y:S01]  /*1e30*/  VOTEU.ANY UP0, P0 ;  /* 0x0000000000ff7886 */ /* 0x000fe20000000100 */
[----:B------:R-:W-:-:S12]  /*1e40*/  USEL UR6, UR7, UR6, !UP0 ;  /* 0x0000000607067287 */ /* 0x000fd8000c000000 */
.L_x_23:
[----:B------:R-:W0:Y:S02]  /*1e50*/  LDCU.128 UR12, c[0x0][0x390] ;  /* 0x00007200ff0c77ac */ /* 0x000e240008000c00 */
[----:B0-----:R-:W-:-:S06]  /*1e60*/  UIMAD.WIDE.U32 UR10, UR6, 0x10, UR12 ;  /* 0x00000010060a78a5 */ /* 0x001fcc000f8e000c */
[----:B------:R-:W-:Y:S02]  /*1e70*/  IMAD.U32 R8, RZ, RZ, UR10 ;  /* 0x0000000aff087e24 */ /* 0x000fe4000f8e00ff */
[----:B------:R-:W-:-:S03]  /*1e80*/  IMAD.U32 R9, RZ, RZ, UR11 ;  /* 0x0000000bff097e24 */ /* 0x000fc6000f8e00ff */
[----:B------:R-:W0:Y:S02]  /*1e90*/  LDCU.64 UR10, c[0x0][0x380] ;  /* 0x00007000ff0a77ac */ /* 0x000e240008000a00 */
[----:B-----5:R-:W2:Y:S04]  /*1ea0*/  LDG.E.64 R4, desc[UR36][R8.64] ;  /* 0x0000002408047981 */ /* 0x020ea8000c1e1b00 */
[----:B------:R-:W3:Y:S01]  /*1eb0*/  LDG.E.64 R6, desc[UR36][R8.64+0x8] ;  /* 0x0000082408067981 */ /* 0x000ee2000c1e1b00 */
[----:B0-----:R-:W-:-:S06]  /*1ec0*/  UIMAD.WIDE.U32 UR10, UR5, 0x10, UR10 ;  /* 0x00000010050a78a5 */ /* 0x001fcc000f8e000a */
[----:B------:R-:W-:Y:S01]  /*1ed0*/  IMAD.U32 R10, RZ, RZ, UR10 ;  /* 0x0000000aff0a7e24 */ /* 0x000fe2000f8e00ff */
[----:B------:R-:W-:Y:S01]  /*1ee0*/  MOV R11, UR11 ;  /* 0x0000000b000b7c02 */ /* 0x000fe20008000f00 */
[----:B--2---:R-:W-:-:S07]  /*1ef0*/  DADD R4, R2, R4 ;  /* 0x0000000002047229 */ /* 0x004fce0000000004 */
[----:B------:R4:W-:Y:S04]  /*1f00*/  STG.E.64 desc[UR36][R8.64], R4 ;  /* 0x0000000408007986 */ /* 0x0009e8000c101b24 */
[----:B------:R-:W3:Y:S01]  /*1f10*/  LDG.E.64 R2, desc[UR36][R10.64+0x8] ;  /* 0x000008240a027981 */ /* 0x000ee2000c1e1b00 */
[----:B------:R-:W-:Y:S01]  /*1f20*/  UIMAD.WIDE.U32 UR6, UR6, 0x4, UR14 ;  /* 0x00000004060678a5 */ /* 0x000fe2000f8e000e */
[----:B---3--:R-:W-:-:S05]  /*1f30*/  DADD R2, R2, R6 ;  /* 0x0000000002027229 */ /* 0x008fca0000000006 */
[----:B------:R-:W-:-:S05]  /*1f40*/  IMAD.U32 R6, RZ, RZ, UR6 ;  /* 0x00000006ff067e24 */ /* 0x000fca000f8e00ff */
[----:B------:R-:W0:Y:S01]  /*1f50*/  LDCU UR6, c[0x0][0x3a4] ;  /* 0x00007480ff0677ac */ /* 0x000e220008000800 */
[----:B------:R-:W-:Y:S01]  /*1f60*/  IMAD.U32 R7, RZ, RZ, UR7 ;  /* 0x00000007ff077e24 */ /* 0x000fe2000f8e00ff */
[----:B------:R4:W-:Y:S04]  /*1f70*/  STG.E.64 desc[UR36][R8.64+0x8], R2 ;  /* 0x0000080208007986 */ /* 0x0009e8000c101b24 */
[----:B------:R-:W2:Y:S01]  /*1f80*/  LDG.E R0, desc[UR36][R6.64] ;  /* 0x0000002406007981 */ /* 0x000ea2000c1e1900 */
[----:B------:R-:W-:-:S04]  /*1f90*/  UIADD3 UR5, UPT, UPT, UR5, 0x1, URZ ;  /* 0x0000000105057890 */ /* 0x000fc8000fffe0ff */
[----:B0-----:R-:W-:Y:S01]  /*1fa0*/  UISETP.NE.AND UP0, UPT, UR5, UR6, UPT ;  /* 0x000000060500728c */ /* 0x001fe2000bf05270 */
[----:B--2---:R-:W-:-:S05]  /*1fb0*/  VIADD R13, R0, 0x1 ;  /* 0x00000001000d7836 */ /* 0x004fca0000000000 */
[----:B------:R4:W-:Y:S03]  /*1fc0*/  STG.E desc[UR36][R6.64], R13 ;  /* 0x0000000d06007986 */ /* 0x0009e6000c101924 */
[----:B------:R-:W-:Y:S05]  /*1fd0*/  BRA.U UP0, `(.L_x_29) ;  /* 0xffffffed00707547 */ /* 0x000fea000b83ffff */
[----:B------:R-:W-:Y:S01]  /*1fe0*/  UISETP.GE.U32.AND UP0, UPT, UR18, 0x7, UPT ;  /* 0x000000071200788c */ /* 0x000fe2000bf06070 */
[----:B----4-:R-:W-:-:S08]  /*1ff0*/  MOV R6, RZ ;  /* 0x000000ff00067202 */ /* 0x010fd00000000f00 */
[----:B------:R-:W-:Y:S05]  /*2000*/  BRA.U !UP0, `(.L_x_30) ;  /* 0x0000001908a87547 */ /* 0x000fea000b800000 */
[----:B------:R-:W0:Y:S01]  /*2010*/  LDC R12, c[0x0][0x3a0] ;  /* 0x0000e800ff0c7b82 */ /* 0x000e220000000800 */
[----:B------:R-:W-:-:S07]  /*2020*/  IMAD.MOV.U32 R13, RZ, RZ, RZ ;  /* 0x000000ffff0d7224 */ /* 0x000fce00078e00ff */
[----:B------:R-:W1:Y:S08]  /*2030*/  LDC.64 R10, c[0x0][0x390] ;  /* 0x0000e400ff0a7b82 */ /* 0x000e700000000a00 */
[----:B------:R-:W2:Y:S02]  /*2040*/  LDC.64 R8, c[0x0][0x398] ;  /* 0x0000e600ff087b82 */ /* 0x000ea40000000a00 */
.L_x_55:
[----:B--2---:R-:W-:-:S05]  /*2050*/  IMAD.WIDE.U32 R14, R13, 0x4, R8 ;  /* 0x000000040d0e7825 */ /* 0x004fca00078e0008 */
[----:B------:R-:W2:Y:S01]  /*2060*/  LDG.E R24, desc[UR36][R14.64] ;  /* 0x000000240e187981 */ /* 0x000ea2000c1e1900 */
[----:B-1----:R-:W-:Y:S01]  /*2070*/  IMAD.WIDE.U32 R6, R13, 0x10, R10 ;  /* 0x000000100d067825 */ /* 0x002fe200078e000a */
[----:B--2---:R-:W-:-:S13]  /*2080*/  ISETP.NE.AND P0, PT, R24, RZ, PT ;  /* 0x000000ff1800720c */ /* 0x004fda0003f05270 */
[----:B------:R-:W-:Y:S05]  /*2090*/  @!P0 BRA `(.L_x_31) ;  /* 0x0000000000c48947 */ /* 0x000fea0003800000 */
[----:B------:R-:W2:Y:S01]  /*20a0*/  LDG.E.64 R18, desc[UR36][R6.64] ;  /* 0x0000002406127981 */ /* 0x000ea2000c1e1b00 */
[----:B------:R-:W1:Y:S01]  /*20b0*/  I2F.F64 R24, R24 ;  /* 0x0000001800187312 */ /* 0x000e620000201c00 */
[----:B------:R-:W-:-:S07]  /*20c0*/  IMAD.MOV.U32 R2, RZ, RZ, 0x1 ;  /* 0x00000001ff027424 */ /* 0x000fce00078e00ff */
[----:B-1----:R-:W1:Y:S02]  /*20d0*/  MUFU.RCP64H R3, R25 ;  /* 0x0000001900037308 */ /* 0x002e640000001800 */
[----:B-1----:R-:W-:-:S08]  /*20e0*/  DFMA R4, -R24, R2, 1 ;  /* 0x3ff000001804742b */ /* 0x002fd00000000102 */
[----:B------:R-:W-:-:S08]  /*20f0*/  DFMA R4, R4, R4, R4 ;  /* 0x000000040404722b */ /* 0x000fd00000000004 */
[----:B------:R-:W-:-:S08]  /*2100*/  DFMA R4, R2, R4, R2 ;  /* 0x000000040204722b */ /* 0x000fd00000000002 */
[----:B------:R-:W-:-:S08]  /*2110*/  DFMA R2, -R24, R4, 1 ;  /* 0x3ff000001802742b */ /* 0x000fd00000000104 */
[----:B------:R-:W-:-:S08]  /*2120*/  DFMA R2, R4, R2, R4 ;  /* 0x000000020402722b */ /* 0x000fd00000000004 */
[----:B--2---:R-:W-:Y:S01]  /*2130*/  DMUL R4, R18, R2 ;  /* 0x0000000212047228 */ /* 0x004fe20000000000 */
[----:B------:R-:W-:-:S07]  /*2140*/  FSETP.GEU.AND P1, PT, |R19|, 6.5827683646048100446e-37, PT ;  /* 0x036000001300780b */ /* 0x000fce0003f2e200 */
[----:B------:R-:W-:-:S08]  /*2150*/  DFMA R16, -R24, R4, R18 ;  /* 0x000000041810722b */ /* 0x000fd00000000112 */
[----:B------:R-:W-:-:S10]  /*2160*/  DFMA R2, R2, R16, R4 ;  /* 0x000000100202722b */ /* 0x000fd40000000004 */
[----:B------:R-:W-:-:S05]  /*2170*/  FFMA R0, RZ, R25, R3 ;  /* 0x00000019ff007223 */ /* 0x000fca0000000003 */
[----:B------:R-:W-:-:S13]  /*2180*/  FSETP.GT.AND P0, PT, |R0|, 1.469367938527859385e-39, PT ;  /* 0x001000000000780b */ /* 0x000fda0003f04200 */
[----:B------:R-:W-:Y:S05]  /*2190*/  @P0 BRA P1, `(.L_x_32) ;  /* 0x0000000000200947 */ /* 0x000fea0000800000 */
[----:B------:R-:W-:Y:S01]  /*21a0*/  IMAD.MOV.U32 R0, RZ, RZ, R18 ;  /* 0x000000ffff007224 */ /* 0x000fe200078e0012 */
[----:B------:R-:W-:Y:S01]  /*21b0*/  MOV R27, R19 ;  /* 0x00000013001b7202 */ /* 0x000fe20000000f00 */
[----:B------:R-:W-:Y:S01]  /*21c0*/  IMAD.MOV.U32 R28, RZ, RZ, R24 ;  /* 0x000000ffff1c7224 */ /* 0x000fe200078e0018 */
[----:B------:R-:W-:Y:S01]  /*21d0*/  MOV R30, 0x2200 ;  /* 0x00002200001e7802 */ /* 0x000fe20000000f00 */
[----:B------:R-:W-:-:S07]  /*21e0*/  IMAD.MOV.U32 R29, RZ, RZ, R25 ;  /* 0x000000ffff1d7224 */ /* 0x000fce00078e0019 */
[----:B0-----:R-:W-:Y:S05]  /*21f0*/  CALL.REL.NOINC `($__internal_0_$__cuda_sm20_div_rn_f64_full) ;  /* 0x000000a400b07944 */ /* 0x001fea0003c00000 */
[----:B------:R-:W-:Y:S01]  /*2200*/  IMAD.MOV.U32 R2, RZ, RZ, R18 ;  /* 0x000000ffff027224 */ /* 0x000fe200078e0012 */
[----:B------:R-:W-:-:S07]  /*2210*/  MOV R3, R19 ;  /* 0x0000001300037202 */ /* 0x000fce0000000f00 */
.L_x_32:
[----:B------:R-:W2:Y:S01]  /*2220*/  LDG.E.64 R18, desc[UR36][R6.64+0x8] ;  /* 0x0000082406127981 */ /* 0x000ea2000c1e1b00 */
[----:B------:R-:W1:Y:S01]  /*2230*/  MUFU.RCP64H R5, R25 ;  /* 0x0000001900057308 */ /* 0x000e620000001800 */
[----:B------:R-:W-:-:S06]  /*2240*/  IMAD.MOV.U32 R4, RZ, RZ, 0x1 ;  /* 0x00000001ff047424 */ /* 0x000fcc00078e00ff */
        /* <DEDUP_REMOVED lines=18> */
[----:B------:R-:W-:Y:S02]  /*2370*/  IMAD.MOV.U32 R4, RZ, RZ, R18 ;  /* 0x000000ffff047224 */ /* 0x000fe400078e0012 */
[----:B------:R-:W-:-:S07]  /*2380*/  IMAD.MOV.U32 R5, RZ, RZ, R19 ;  /* 0x000000ffff057224 */ /* 0x000fce00078e0013 */
.L_x_33:
[----:B------:R1:W-:Y:S04]  /*2390*/  STG.E.64 desc[UR36][R6.64], R2 ;  /* 0x0000000206007986 */ /* 0x0003e8000c101b24 */
[----:B------:R1:W-:Y:S02]  /*23a0*/  STG.E.64 desc[UR36][R6.64+0x8], R4 ;  /* 0x0000080406007986 */ /* 0x0003e4000c101b24 */
.L_x_31:
[----:B------:R-:W2:Y:S02]  /*23b0*/  LDG.E R24, desc[UR36][R14.64+0x4] ;  /* 0x000004240e187981 */ /* 0x000ea4000c1e1900 */
[----:B--2---:R-:W-:-:S13]  /*23c0*/  ISETP.NE.AND P0, PT, R24, RZ, PT ;  /* 0x000000ff1800720c */ /* 0x004fda0003f05270 */
[----:B------:R-:W-:Y:S05]  /*23d0*/  @!P0 BRA `(.L_x_34) ;  /* 0x0000000000c48947 */ /* 0x000fea0003800000 */
[----:B------:R-:W2:Y:S01]  /*23e0*/  LDG.E.64 R18, desc[UR36][R6.64+0x10] ;  /* 0x0000102406127981 */ /* 0x000ea2000c1e1b00 */
[----:B------:R-:W3:Y:S01]  /*23f0*/  I2F.F64 R24, R24 ;  /* 0x0000001800187312 */ /* 0x000ee20000201c00 */
[----:B-1----:R-:W-:-:S07]  /*2400*/  MOV R2, 0x1 ;  /* 0x0000000100027802 */ /* 0x002fce0000000f00 */
[----:B---3--:R-:W1:Y:S02]  /*2410*/  MUFU.RCP64H R3, R25 ;  /* 0x0000001900037308 */ /* 0x008e640000001800 */
        /* <DEDUP_REMOVED lines=20> */
.L_x_35:
        /* <DEDUP_REMOVED lines=15> */
[----:B------:R-:W-:Y:S01]  /*2650*/  MOV R0, R18 ;  /* 0x0000001200007202 */ /* 0x000fe20000000f00 */
[----:B------:R-:W-:Y:S01]  /*2660*/  IMAD.MOV.U32 R27, RZ, RZ, R19 ;  /* 0x000000ffff1b7224 */ /* 0x000fe200078e0013 */
[----:B------:R-:W-:Y:S01]  /*2670*/  MOV R30, 0x26b0 ;  /* 0x000026b0001e7802 */ /* 0x000fe20000000f00 */
[----:B------:R-:W-:Y:S02]  /*2680*/  IMAD.MOV.U32 R28, RZ, RZ, R24 ;  /* 0x000000ffff1c7224 */ /* 0x000fe400078e0018 */
[----:B------:R-:W-:-:S07]  /*2690*/  IMAD.MOV.U32 R29, RZ, RZ, R25 ;  /* 0x000000ffff1d7224 */ /* 0x000fce00078e0019 */
[----:B0-----:R-:W-:Y:S05]  /*26a0*/  CALL.REL.NOINC `($__internal_0_$__cuda_sm20_div_rn_f64_full) ;  /* 0x000000a000847944 */ /* 0x001fea0003c00000 */
[----:B------:R-:W-:Y:S01]  /*26b0*/  MOV R4, R18 ;  /* 0x0000001200047202 */ /* 0x000fe20000000f00 */
[----:B------:R-:W-:-:S07]  /*26c0*/  IMAD.MOV.U32 R5, RZ, RZ, R19 ;  /* 0x000000ffff057224 */ /* 0x000fce00078e0013 */
.L_x_36:
[----:B------:R2:W-:Y:S04]  /*26d0*/  STG.E.64 desc[UR36][R6.64+0x10], R2 ;  /* 0x0000100206007986 */ /* 0x0005e8000c101b24 */
[----:B------:R2:W-:Y:S02]  /*26e0*/  STG.E.64 desc[UR36][R6.64+0x18], R4 ;  /* 0x0000180406007986 */ /* 0x0005e4000c101b24 */
.L_x_34:
[----:B------:R-:W3:Y:S02]  /*26f0*/  LDG.E R24, desc[UR36][R14.64+0x8] ;  /* 0x000008240e187981 */ /* 0x000ee4000c1e1900 */
[----:B---3--:R-:W-:-:S13]  /*2700*/  ISETP.NE.AND P0, PT, R24, RZ, PT ;  /* 0x000000ff1800720c */ /* 0x008fda0003f05270 */
[----:B------:R-:W-:Y:S05]  /*2710*/  @!P0 BRA `(.L_x_37) ;  /* 0x0000000000c48947 */ /* 0x000fea0003800000 */
[----:B------:R-:W3:Y:S01]  /*2720*/  LDG.E.64 R18, desc[UR36][R6.64+0x20] ;  /* 0x0000202406127981 */ /* 0x000ee2000c1e1b00 */
[----:B------:R-:W4:Y:S01]  /*2730*/  I2F.F64 R24, R24 ;  /* 0x0000001800187312 */ /* 0x000f220000201c00 */
[----:B-12---:R-:W-:-:S07]  /*2740*/  IMAD.MOV.U32 R2, RZ, RZ, 0x1 ;  /* 0x00000001ff027424 */ /* 0x006fce00078e00ff */
[----:B----4-:R-:W1:Y:S02]  /*2750*/  MUFU.RCP64H R3, R25 ;  /* 0x0000001900037308 */ /* 0x010e640000001800 */
[----:B-1----:R-:W-:-:S08]  /*2760*/  DFMA R4, -R24, R2, 1 ;  /* 0x3ff000001804742b */ /* 0x002fd00000000102 */
[----:B------:R-:W-:-:S08]  /*2770*/  DFMA R4, R4, R4, R4 ;  /* 0x000000040404722b */ /* 0x000fd00000000004 */
[----:B------:R-:W-:-:S08]  /*2780*/  DFMA R4, R2, R4, R2 ;  /* 0x000000040204722b */ /* 0x000fd00000000002 */
[----:B------:R-:W-:-:S08]  /*2790*/  DFMA R2, -R24, R4, 1 ;  /* 0x3ff000001802742b */ /* 0x000fd00000000104 */
[----:B------:R-:W-:-:S08]  /*27a0*/  DFMA R2, R4, R2, R4 ;  /* 0x000000020402722b */ /* 0x000fd00000000004 */
[----:B---3--:R-:W-:Y:S01]  /*27b0*/  DMUL R4, R18, R2 ;  /* 0x0000000212047228 */ /* 0x008fe20000000000 */
        /* <DEDUP_REMOVED lines=14> */
.L_x_38:
        /* <DEDUP_REMOVED lines=23> */
.L_x_39:
[----:B------:R3:W-:Y:S04]  /*2a10*/  STG.E.64 desc[UR36][R6.64+0x20], R2 ;  /* 0x0000200206007986 */ /* 0x0007e8000c101b24 */
[----:B------:R3:W-:Y:S02]  /*2a20*/  STG.E.64 desc[UR36][R6.64+0x28], R4 ;  /* 0x0000280406007986 */ /* 0x0007e4000c101b24 */
.L_x_37:
[----:B------:R-:W4:Y:S02]  /*2a30*/  LDG.E R24, desc[UR36][R14.64+0xc] ;  /* 0x00000c240e187981 */ /* 0x000f24000c1e1900 */
[----:B----4-:R-:W-:-:S13]  /*2a40*/  ISETP.NE.AND P0, PT, R24, RZ, PT ;  /* 0x000000ff1800720c */ /* 0x010fda0003f05270 */
[----:B------:R-:W-:Y:S05]  /*2a50*/  @!P0 BRA `(.L_x_40) ;  /* 0x0000000000c48947 */ /* 0x000fea0003800000 */
[----:B------:R-:W4:Y:S01]  /*2a60*/  LDG.E.64 R18, desc[UR36][R6.64+0x30] ;  /* 0x0000302406127981 */ /* 0x000f22000c1e1b00 */
[----:B------:R-:W5:Y:S01]  /*2a70*/  I2F.F64 R24, R24 ;  /* 0x0000001800187312 */ /* 0x000f620000201c00 */
[----:B-123--:R-:W-:-:S07]  /*2a80*/  MOV R2, 0x1 ;  /* 0x0000000100027802 */ /* 0x00efce0000000f00 */
[----:B-----5:R-:W1:Y:S02]  /*2a90*/  MUFU.RCP64H R3, R25 ;  /* 0x0000001900037308 */ /* 0x020e640000001800 */
[----:B-1----:R-:W-:-:S08]  /*2aa0*/  DFMA R4, -R24, R2, 1 ;  /* 0x3ff000001804742b */ /* 0x002fd00000000102 */
[----:B------:R-:W-:-:S08]  /*2ab0*/  DFMA R4, R4, R4, R4 ;  /* 0x000000040404722b */ /* 0x000fd00000000004 */
[----:B------:R-:W-:-:S08]  /*2ac0*/  DFMA R4, R2, R4, R2 ;  /* 0x000000040204722b */ /* 0x000fd00000000002 */
[----:B------:R-:W-:-:S08]  /*2ad0*/  DFMA R2, -R24, R4, 1 ;  /* 0x3ff000001802742b */ /* 0x000fd00000000104 */
[----:B------:R-:W-:-:S08]  /*2ae0*/  DFMA R2, R4, R2, R4 ;  /* 0x000000020402722b */ /* 0x000fd00000000004 */
[----:B----4-:R-:W-:Y:S01]  /*2af0*/  DMUL R4, R18, R2 ;  /* 0x0000000212047228 */ /* 0x010fe20000000000 */
        /* <DEDUP_REMOVED lines=14> */
.L_x_41:
        /* <DEDUP_REMOVED lines=23> */
.L_x_42:
[----:B------:R4:W-:Y:S04]  /*2d50*/  STG.E.64 desc[UR36][R6.64+0x30], R2 ;  /* 0x0000300206007986 */ /* 0x0009e8000c101b24 */
[----:B------:R4:W-:Y:S02]  /*2d60*/  STG.E.64 desc[UR36][R6.64+0x38], R4 ;  /* 0x0000380406007986 */ /* 0x0009e4000c101b24 */
.L_x_40:
[----:B------:R-:W5:Y:S02]  /*2d70*/  LDG.E R24, desc[UR36][R14.64+0x10] ;  /* 0x000010240e187981 */ /* 0x000f64000c1e1900 */
[----:B-----5:R-:W-:-:S13]  /*2d80*/  ISETP.NE.AND P0, PT, R24, RZ, PT ;  /* 0x000000ff1800720c */ /* 0x020fda0003f05270 */
[----:B------:R-:W-:Y:S05]  /*2d90*/  @!P0 BRA `(.L_x_43) ;  /* 0x0000000000c48947 */ /* 0x000fea0003800000 */
[----:B------:R-:W5:Y:S01]  /*2da0*/  LDG.E.64 R18, desc[UR36][R6.64+0x40] ;  /* 0x0000402406127981 */ /* 0x000f62000c1e1b00 */
[----:B------:R-:W0:Y:S01]  /*2db0*/  I2F.F64 R24, R24 ;  /* 0x0000001800187312 */ /* 0x000e220000201c00 */
[----:B-1234-:R-:W-:-:S07]  /*2dc0*/  IMAD.MOV.U32 R2, RZ, RZ, 0x1 ;  /* 0x00000001ff027424 */ /* 0x01efce00078e00ff */
[----:B0-----:R-:W0:Y:S02]  /*2dd0*/  MUFU.RCP64H R3, R25 ;  /* 0x0000001900037308 */ /* 0x001e240000001800 */
[----:B0-----:R-:W-:-:S08]  /*2de0*/  DFMA R4, -R24, R2, 1 ;  /* 0x3ff000001804742b */ /* 0x001fd00000000102 */
[----:B------:R-:W-:-:S08]  /*2df0*/  DFMA R4, R4, R4, R4 ;  /* 0x000000040404722b */ /* 0x000fd00000000004 */
[----:B------:R-:W-:-:S08]  /*2e00*/  DFMA R4, R2, R4, R2 ;  /* 0x000000040204722b */ /* 0x000fd00000000002 */
[----:B------:R-:W-:-:S08]  /*2e10*/  DFMA R2, -R24, R4, 1 ;  /* 0x3ff000001802742b */ /* 0x000fd00000000104 */
[----:B------:R-:W-:-:S08]  /*2e20*/  DFMA R2, R4, R2, R4 ;  /* 0x000000020402722b */ /* 0x000fd00000000004 */
[----:B-----5:R-:W-:Y:S01]  /*2e30*/  DMUL R4, R18, R2 ;  /* 0x0000000212047228 */ /* 0x020fe20000000000 */
        /* <DEDUP_REMOVED lines=11> */
[----:B------:R-:W-:Y:S05]  /*2ef0*/  CALL.REL.NOINC `($__internal_0_$__cuda_sm20_div_rn_f64_full) ;  /* 0x0000009800707944 */ /* 0x000fea0003c00000 */
[----:B------:R-:W-:Y:S01]  /*2f00*/  IMAD.MOV.U32 R2, RZ, RZ, R18 ;  /* 0x000000ffff027224 */ /* 0x000fe200078e0012 */
[----:B------:R-:W-:-:S07]  /*2f10*/  MOV R3, R19 ;  /* 0x0000001300037202 */ /* 0x000fce0000000f00 */
.L_x_44:
[----:B------:R-:W2:Y:S01]  /*2f20*/  LDG.E.64 R18, desc[UR36][R6.64+0x48] ;  /* 0x0000482406127981 */ /* 0x000ea2000c1e1b00 */
[----:B------:R-:W0:Y:S01]  /*2f30*/  MUFU.RCP64H R5, R25 ;  /* 0x0000001900057308 */ /* 0x000e220000001800 */
[----:B------:R-:W-:-:S06]  /*2f40*/  IMAD.MOV.U32 R4, RZ, RZ, 0x1 ;  /* 0x00000001ff047424 */ /* 0x000fcc00078e00ff */
[----:B0-----:R-:W-:-:S08]  /*2f50*/  DFMA R16, -R24, R4, 1 ;  /* 0x3ff000001810742b */ /* 0x001fd00000000104 */
        /* <DEDUP_REMOVED lines=17> */
[----:B------:R-:W-:Y:S02]  /*3070*/  IMAD.MOV.U32 R4, RZ, RZ, R18 ;  /* 0x000000ffff047224 */ /* 0x000fe400078e0012 */
[----:B------:R-:W-:-:S07]  /*3080*/  IMAD.MOV.U32 R5, RZ, RZ, R19 ;  /* 0x000000ffff057224 */ /* 0x000fce00078e0013 */
.L_x_45:
[----:B------:R0:W-:Y:S04]  /*3090*/  STG.E.64 desc[UR36][R6.64+0x40], R2 ;  /* 0x0000400206007986 */ /* 0x0001e8000c101b24 */
[----:B------:R0:W-:Y:S02]  /*30a0*/  STG.E.64 desc[UR36][R6.64+0x48], R4 ;  /* 0x0000480406007986 */ /* 0x0001e4000c101b24 */
.L_x_43:
[----:B------:R-:W5:Y:S02]  /*30b0*/  LDG.E R24, desc[UR36][R14.64+0x14] ;  /* 0x000014240e187981 */ /* 0x000f64000c1e1900 */
[----:B-----5:R-:W-:-:S13]  /*30c0*/  ISETP.NE.AND P0, PT, R24, RZ, PT ;  /* 0x000000ff1800720c */ /* 0x020fda0003f05270 */
[----:B------:R-:W-:Y:S05]  /*30d0*/  @!P0 BRA `(.L_x_46) ;  /* 0x0000000000c48947 */ /* 0x000fea0003800000 */
[----:B------:R-:W5:Y:S01]  /*30e0*/  LDG.E.64 R18, desc[UR36][R6.64+0x50] ;  /* 0x0000502406127981 */ /* 0x000f62000c1e1b00 */
[----:B------:R-:W0:Y:S02]  /*30f0*/  I2F.F64 R24, R24 ;  /* 0x0000001800187312 */ /* 0x000e240000201c00 */
[----:B01234-:R-:W-:-:S06]  /*3100*/  MOV R2, 0x1 ;  /* 0x0000000100027802 */ /* 0x01ffcc0000000f00 */
[----:B------:R-:W0:Y:S02]  /*3110*/  MUFU.RCP64H R3, R25 ;  /* 0x0000001900037308 */ /* 0x000e240000001800 */
        /* <DEDUP_REMOVED lines=20> */
.L_x_47:
        /* <DEDUP_REMOVED lines=20> */
[----:B------:R-:W-:Y:S05]  /*33a0*/  CALL.REL.NOINC `($__internal_0_$__cuda_sm20_div_rn_f64_full) ;  /* 0x0000009400447944 */ /* 0x000fea0003c00000 */
[----:B------:R-:W-:Y:S01]  /*33b0*/  MOV R4, R18 ;  /* 0x0000001200047202 */ /* 0x000fe20000000f00 */
[----:B------:R-:W-:-:S07]  /*33c0*/  IMAD.MOV.U32 R5, RZ, RZ, R19 ;  /* 0x000000ffff057224 */ /* 0x000fce00078e0013 */
.L_x_48:
[----:B------:R0:W-:Y:S04]  /*33d0*/  STG.E.64 desc[UR36][R6.64+0x50], R2 ;  /* 0x0000500206007986 */ /* 0x0001e8000c101b24 */
[----:B------:R0:W-:Y:S02]  /*33e0*/  STG.E.64 desc[UR36][R6.64+0x58], R4 ;  /* 0x0000580406007986 */ /* 0x0001e4000c101b24 */
.L_x_46:
[----:B------:R-:W5:Y:S02]  /*33f0*/  LDG.E R24, desc[UR36][R14.64+0x18] ;  /* 0x000018240e187981 */ /* 0x000f64000c1e1900 */
[----:B-----5:R-:W-:-:S13]  /*3400*/  ISETP.NE.AND P0, PT, R24, RZ, PT ;  /* 0x000000ff1800720c */ /* 0x020fda0003f05270 */
[----:B------:R-:W-:Y:S05]  /*3410*/  @!P0 BRA `(.L_x_49) ;  /* 0x0000000000c48947 */ /* 0x000fea0003800000 */
[----:B------:R-:W5:Y:S01]  /*3420*/  LDG.E.64 R18, desc[UR36][R6.64+0x60] ;  /* 0x0000602406127981 */ /* 0x000f62000c1e1b00 */
[----:B------:R-:W0:Y:S02]  /*3430*/  I2F.F64 R24, R24 ;  /* 0x0000001800187312 */ /* 0x000e240000201c00 */
[----:B01234-:R-:W-:-:S06]  /*3440*/  IMAD.MOV.U32 R2, RZ, RZ, 0x1 ;  /* 0x00000001ff027424 */ /* 0x01ffcc00078e00ff */
        /* <DEDUP_REMOVED lines=21> */
.L_x_50:
        /* <DEDUP_REMOVED lines=23> */
.L_x_51:
[----:B------:R0:W-:Y:S04]  /*3710*/  STG.E.64 desc[UR36][R6.64+0x60], R2 ;  /* 0x0000600206007986 */ /* 0x0001e8000c101b24 */
[----:B------:R0:W-:Y:S02]  /*3720*/  STG.E.64 desc[UR36][R6.64+0x68], R4 ;  /* 0x0000680406007986 */ /* 0x0001e4000c101b24 */
.L_x_49:
        /* <DEDUP_REMOVED lines=27> */
.L_x_53:
        /* <DEDUP_REMOVED lines=23> */
.L_x_54:
[----:B------:R0:W-:Y:S04]  /*3a50*/  STG.E.64 desc[UR36][R6.64+0x70], R2 ;  /* 0x0000700206007986 */ /* 0x0001e8000c101b24 */
[----:B------:R0:W-:Y:S02]  /*3a60*/  STG.E.64 desc[UR36][R6.64+0x78], R4 ;  /* 0x0000780406007986 */ /* 0x0001e4000c101b24 */
.L_x_52:
[----:B------:R-:W-:Y:S01]  /*3a70*/  VIADD R13, R13, 0x8 ;  /* 0x000000080d0d7836 */ /* 0x000fe20000000000 */
[----:B01234-:R-:W-:-:S04]  /*3a80*/  LOP3.LUT R6, R12, 0x7ffffff8, RZ, 0xc0, !PT ;  /* 0x7ffffff80c067812 */ /* 0x01ffc800078ec0ff */
[----:B------:R-:W-:-:S13]  /*3a90*/  ISETP.NE.AND P0, PT, R13, R6, PT ;  /* 0x000000060d00720c */ /* 0x000fda0003f05270 */
[----:B------:R-:W-:Y:S05]  /*3aa0*/  @P0 BRA `(.L_x_55) ;  /* 0xffffffe400680947 */ /* 0x000fea000383ffff */
.L_x_30:
[----:B------:R-:W-:-:S09]  /*3ab0*/  UISETP.NE.AND UP0, UPT, UR19, URZ, UPT ;  /* 0x000000ff1300728c */ /* 0x000fd2000bf05270 */
[----:B------:R-:W-:Y:S05]  /*3ac0*/  BRA.U !UP0, `(.L_x_56) ;  /* 0x00000019080c7547 */ /* 0x000fea000b800000 */
[----:B------:R-:W-:-:S04]  /*3ad0*/  UIADD3 UR5, UPT, UPT, UR19, -0x1, URZ ;  /* 0xffffffff13057890 */ /* 0x000fc8000fffe0ff */
[----:B------:R-:W-:-:S09]  /*3ae0*/  UISETP.GE.U32.AND UP0, UPT, UR5, 0x3, UPT ;  /* 0x000000030500788c */ /* 0x000fd2000bf06070 */
[----:B------:R-:W-:Y:S05]  /*3af0*/  BRA.U !UP0, `(.L_x_57) ;  /* 0x0000000d08547547 */ /* 0x000fea000b800000 */
[----:B------:R-:W0:Y:S08]  /*3b00*/  LDC.64 R10, c[0x0][0x398] ;  /* 0x0000e600ff0a7b82 */ /* 0x000e300000000a00 */
[----:B------:R-:W1:Y:S01]  /*3b10*/  LDC.64 R8, c[0x0][0x390] ;  /* 0x0000e400ff087b82 */ /* 0x000e620000000a00 */
[----:B0-----:R-:W-:-:S05]  /*3b20*/  IMAD.WIDE.U32 R10, R6, 0x4, R10 ;  /* 0x00000004060a7825 */ /* 0x001fca00078e000a */
[----:B------:R-:W2:Y:S01]  /*3b30*/  LDG.E R24, desc[UR36][R10.64] ;  /* 0x000000240a187981 */ /* 0x000ea2000c1e1900 */
[----:B-1----:R-:W-:Y:S01]  /*3b40*/  IMAD.WIDE.U32 R8, R6, 0x10, R8 ;  /* 0x0000001006087825 */ /* 0x002fe200078e0008 */
[----:B--2---:R-:W-:-:S13]  /*3b50*/  ISETP.NE.AND P0, PT, R24, RZ, PT ;  /* 0x000000ff1800720c */ /* 0x004fda0003f05270 */
[----:B------:R-:W-:Y:S05]  /*3b60*/  @!P0 BRA `(.L_x_58) ;  /* 0x0000000000c48947 */ /* 0x000fea0003800000 */
[----:B------:R-:W2:Y:S01]  /*3b70*/  LDG.E.64 R14, desc[UR36][R8.64] ;  /* 0x00000024080e7981 */ /* 0x000ea2000c1e1b00 */
[----:B------:R-:W0:Y:S01]  /*3b80*/  I2F.F64 R24, R24 ;  /* 0x0000001800187312 */ /* 0x000e220000201c00 */
[----:B------:R-:W-:-:S07]  /*3b90*/  IMAD.MOV.U32 R2, RZ, RZ, 0x1 ;  /* 0x00000001ff027424 */ /* 0x000fce00078e00ff */
[----:B0-----:R-:W0:Y:S02]  /*3ba0*/  MUFU.RCP64H R3, R25 ;  /* 0x0000001900037308 */ /* 0x001e240000001800 */
        /* <DEDUP_REMOVED lines=20> */
.L_x_59:
        /* <DEDUP_REMOVED lines=23> */
.L_x_60:
[----:B------:R0:W-:Y:S04]  /*3e60*/  STG.E.64 desc[UR36][R8.64], R2 ;  /* 0x0000000208007986 */ /* 0x0001e8000c101b24 */
[----:B------:R0:W-:Y:S02]  /*3e70*/  STG.E.64 desc[UR36][R8.64+0x8], R4 ;  /* 0x0000080408007986 */ /* 0x0001e4000c101b24 */
.L_x_58:
[----:B------:R-:W2:Y:S02]  /*3e80*/  LDG.E R24, desc[UR36][R10.64+0x4] ;  /* 0x000004240a187981 */ /* 0x000ea4000c1e1900 */
[----:B--2---:R-:W-:-:S13]  /*3e90*/  ISETP.NE.AND P0, PT, R24, RZ, PT ;  /* 0x000000ff1800720c */ /* 0x004fda0003f05270 */
[----:B------:R-:W-:Y:S05]  /*3ea0*/  @!P0 BRA `(.L_x_61) ;  /* 0x0000000000c48947 */ /* 0x000fea0003800000 */
[----:B------:R-:W2:Y:S01]  /*3eb0*/  LDG.E.64 R14, desc[UR36][R8.64+0x10] ;  /* 0x00001024080e7981 */ /* 0x000ea2000c1e1b00 */
[----:B------:R-:W1:Y:S01]  /*3ec0*/  I2F.F64 R24, R24 ;  /* 0x0000001800187312 */ /* 0x000e620000201c00 */
[----:B0-----:R-:W-:-:S07]  /*3ed0*/  IMAD.MOV.U32 R2, RZ, RZ, 0x1 ;  /* 0x00000001ff027424 */ /* 0x001fce00078e00ff */
[----:B-1----:R-:W0:Y:S02]  /*3ee0*/  MUFU.RCP64H R3, R25 ;  /* 0x0000001900037308 */ /* 0x002e240000001800 */
        /* <DEDUP_REMOVED lines=20> */
.L_x_62:
[----:B------:R-:W2:Y:S01]  /*4030*/  LDG.E.64 R14, desc[UR36][R8.64+0x18] ;  /* 0x00001824080e7981 */ /* 0x000ea2000c1e1b00 */
[----:B------:R-:W0:Y:S01]  /*4040*/  MUFU.RCP64H R5, R25 ;  /* 0x0000001900057308 */ /* 0x000e220000001800 */
[----:B------:R-:W-:-:S06]  /*4050*/  MOV R4, 0x1 ;  /* 0x0000000100047802 */ /* 0x000fcc0000000f00 */
        /* <DEDUP_REMOVED lines=20> */
.L_x_63:
[----:B------:R1:W-:Y:S04]  /*41a0*/  STG.E.64 desc[UR36][R8.64+0x10], R2 ;  /* 0x0000100208007986 */ /* 0x0003e8000c101b24 */
[----:B------:R1:W-:Y:S02]  /*41b0*/  STG.E.64 desc[UR36][R8.64+0x18], R4 ;  /* 0x0000180408007986 */ /* 0x0003e4000c101b24 */
.L_x_61:
[----:B------:R-:W2:Y:S02]  /*41c0*/  LDG.E R24, desc[UR36][R10.64+0x8] ;  /* 0x000008240a187981 */ /* 0x000ea4000c1e1900 */
[----:B--2---:R-:W-:-:S13]  /*41d0*/  ISETP.NE.AND P0, PT, R24, RZ, PT ;  /* 0x000000ff1800720c */ /* 0x004fda0003f05270 */
[----:B------:R-:W-:Y:S05]  /*41e0*/  @!P0 BRA `(.L_x_64) ;  /* 0x0000000000c48947 */ /* 0x000fea0003800000 */
[----:B------:R-:W2:Y:S01]  /*41f0*/  LDG.E.64 R14, desc[UR36][R8.64+0x20] ;  /* 0x00002024080e7981 */ /* 0x000ea2000c1e1b00 */
[----:B------:R-:W3:Y:S01]  /*4200*/  I2F.F64 R24, R24 ;  /* 0x0000001800187312 */ /* 0x000ee20000201c00 */
[----:B01----:R-:W-:-:S07]  /*4210*/  IMAD.MOV.U32 R2, RZ, RZ, 0x1 ;  /* 0x00000001ff027424 */ /* 0x003fce00078e00ff */
[----:B---3--:R-:W0:Y:S02]  /*4220*/  MUFU.RCP64H R3, R25 ;  /* 0x0000001900037308 */ /* 0x008e240000001800 */
        /* <DEDUP_REMOVED lines=20> */
.L_x_65:
        /* <DEDUP_REMOVED lines=23> */
.L_x_66:
[----:B------:R2:W-:Y:S04]  /*44e0*/  STG.E.64 desc[UR36][R8.64+0x20], R2 ;  /* 0x0000200208007986 */ /* 0x0005e8000c101b24 */
[----:B------:R2:W-:Y:S02]  /*44f0*/  STG.E.64 desc[UR36][R8.64+0x28], R4 ;  /* 0x0000280408007986 */ /* 0x0005e4000c101b24 */
.L_x_64:
[----:B------:R-:W3:Y:S02]  /*4500*/  LDG.E R14, desc[UR36][R10.64+0xc] ;  /* 0x00000c240a0e7981 */ /* 0x000ee4000c1e1900 */
[----:B---3--:R-:W-:-:S13]  /*4510*/  ISETP.NE.AND P0, PT, R14, RZ, PT ;  /* 0x000000ff0e00720c */ /* 0x008fda0003f05270 */
[----:B------:R-:W-:Y:S05]  /*4520*/  @!P0 BRA `(.L_x_67) ;  /* 0x0000000000c48947 */ /* 0x000fea0003800000 */
[----:B------:R-:W3:Y:S01]  /*4530*/  LDG.E.64 R12, desc[UR36][R8.64+0x30] ;  /* 0x00003024080c7981 */ /* 0x000ee2000c1e1b00 */
[----:B------:R-:W4:Y:S01]  /*4540*/  I2F.F64 R14, R14 ;  /* 0x0000000e000e7312 */ /* 0x000f220000201c00 */
[----:B012---:R-:W-:-:S07]  /*4550*/  IMAD.MOV.U32 R2, RZ, RZ, 0x1 ;  /* 0x00000001ff027424 */ /* 0x007fce00078e00ff */
[----:B----4-:R-:W0:Y:S02]  /*4560*/  MUFU.RCP64H R3, R15 ;  /* 0x0000000f00037308 */ /* 0x010e240000001800 */
[----:B0-----:R-:W-:-:S08]  /*4570*/  DFMA R4, -R14, R2, 1 ;  /* 0x3ff000000e04742b */ /* 0x001fd00000000102 */
        /* <DEDUP_REMOVED lines=19> */
.L_x_68:
        /* <DEDUP_REMOVED lines=23> */
.L_x_69:
[----:B------:R3:W-:Y:S04]  /*4820*/  STG.E.64 desc[UR36][R8.64+0x30], R2 ;  /* 0x0000300208007986 */ /* 0x0007e8000c101b24 */
[----:B------:R3:W-:Y:S02]  /*4830*/  STG.E.64 desc[UR36][R8.64+0x38], R4 ;  /* 0x0000380408007986 */ /* 0x0007e4000c101b24 */
.L_x_67:
[----:B------:R-:W-:-:S07]  /*4840*/  VIADD R6, R6, 0x4 ;  /* 0x0000000406067836 */ /* 0x000fce0000000000 */
.L_x_57:
[----:B------:R-:W-:-:S09]  /*4850*/  UISETP.NE.AND UP0, UPT, UR20, URZ, UPT ;  /* 0x000000ff1400728c */ /* 0x000fd2000bf05270 */
[----:B------:R-:W-:Y:S05]  /*4860*/  BRA.U !UP0, `(.L_x_56) ;  /* 0x0000000908a47547 */ /* 0x000fea000b800000 */
[----:B------:R-:W-:-:S09]  /*4870*/  UISETP.NE.AND UP0, UPT, UR20, 0x1, UPT ;  /* 0x000000011400788c */ /* 0x000fd2000bf05270 */
[----:B------:R-:W-:Y:S05]  /*4880*/  BRA.U !UP0, `(.L_x_70) ;  /* 0x0000000508b47547 */ /* 0x000fea000b800000 */
[----:B0123--:R-:W0:Y:S02]  /*4890*/  LDC.64 R2, c[0x0][0x398] ;  /* 0x0000e600ff027b82 */ /* 0x00fe240000000a00 */
[----:B0-----:R-:W-:-:S06]  /*48a0*/  IMAD.WIDE.U32 R14, R6, 0x4, R2 ;  /* 0x00000004060e7825 */ /* 0x001fcc00078e0002 */
[----:B------:R-:W0:Y:S01]  /*48b0*/  LDC.64 R2, c[0x0][0x390] ;  /* 0x0000e400ff027b82 */ /* 0x000e220000000a00 */
[----:B------:R-:W2:Y:S01]  /*48c0*/  LDG.E R12, desc[UR36][R14.64] ;  /* 0x000000240e0c7981 */ /* 0x000ea2000c1e1900 */
[----:B0-----:R-:W-:Y:S01]  /*48d0*/  IMAD.WIDE.U32 R24, R6, 0x10, R2 ;  /* 0x0000001006187825 */ /* 0x001fe200078e0002 */
[----:B--2---:R-:W-:-:S13]  /*48e0*/  ISETP.NE.AND P0, PT, R12, RZ, PT ;  /* 0x000000ff0c00720c */ /* 0x004fda0003f05270 */
[----:B------:R-:W-:Y:S05]  /*48f0*/  @!P0 BRA `(.L_x_71) ;  /* 0x0000000000c48947 */ /* 0x000fea0003800000 */
[----:B------:R-:W2:Y:S01]  /*4900*/  LDG.E.64 R10, desc[UR36][R24.64] ;  /* 0x00000024180a7981 */ /* 0x000ea2000c1e1b00 */
[----:B------:R-:W0:Y:S01]  /*4910*/  I2F.F64 R12, R12 ;  /* 0x0000000c000c7312 */ /* 0x000e220000201c00 */
[----:B------:R-:W-:-:S07]  /*4920*/  MOV R2, 0x1 ;  /* 0x0000000100027802 */ /* 0x000fce0000000f00 */
        /* <DEDUP_REMOVED lines=21> */
.L_x_72:
        /* <DEDUP_REMOVED lines=23> */
.L_x_73:
[----:B------:R0:W-:Y:S04]  /*4bf0*/  STG.E.64 desc[UR36][R24.64], R2 ;  /* 0x0000000218007986 */ /* 0x0001e8000c101b24 */
[----:B------:R0:W-:Y:S02]  /*4c00*/  STG.E.64 desc[UR36][R24.64+0x8], R4 ;  /* 0x0000080418007986 */ /* 0x0001e4000c101b24 */
.L_x_71:
        /* <DEDUP_REMOVED lines=27> */
.L_x_75:
        /* <DEDUP_REMOVED lines=23> */
.L_x_76:
[----:B------:R1:W-:Y:S04]  /*4f30*/  STG.E.64 desc[UR36][R24.64+0x10], R2 ;  /* 0x0000100218007986 */ /* 0x0003e8000c101b24 */
[----:B------:R1:W-:Y:S02]  /*4f40*/  STG.E.64 desc[UR36][R24.64+0x18], R4 ;  /* 0x0000180418007986 */ /* 0x0003e4000c101b24 */
.L_x_74:
[----:B------:R-:W-:-:S07]  /*4f50*/  IADD3 R6, PT, PT, R6, 0x2, RZ ;  /* 0x0000000206067810 */ /* 0x000fce0007ffe0ff */
.L_x_70:
[----:B------:R-:W-:-:S09]  /*4f60*/  UISETP.NE.AND UP0, UPT, UR21, URZ, UPT ;  /* 0x000000ff1500728c */ /* 0x000fd2000bf05270 */
[----:B------:R-:W-:Y:S05]  /*4f70*/  BRA.U !UP0, `(.L_x_56) ;  /* 0x0000000108e07547 */ /* 0x000fea000b800000 */
[----:B0123--:R-:W0:Y:S02]  /*4f80*/  LDC.64 R2, c[0x0][0x398] ;  /* 0x0000e600ff027b82 */ /* 0x00fe240000000a00 */
[----:B0-----:R-:W-:-:S05]  /*4f90*/  IMAD.WIDE.U32 R2, R6, 0x4, R2 ;  /* 0x0000000406027825 */ /* 0x001fca00078e0002 */
[----:B------:R-:W2:Y:S02]  /*4fa0*/  LDG.E R12, desc[UR36][R2.64] ;  /* 0x00000024020c7981 */ /* 0x000ea4000c1e1900 */
[----:B--2---:R-:W-:-:S13]  /*4fb0*/  ISETP.NE.AND P0, PT, R12, RZ, PT ;  /* 0x000000ff0c00720c */ /* 0x004fda0003f05270 */
[----:B------:R-:W-:Y:S05]  /*4fc0*/  @!P0 BRA `(.L_x_56) ;  /* 0x0000000000cc8947 */ /* 0x000fea0003800000 */
[----:B------:R-:W0:Y:S02]  /*4fd0*/  LDC.64 R8, c[0x0][0x390] ;  /* 0x0000e400ff087b82 */ /* 0x000e240000000a00 */
[----:B0-----:R-:W-:-:S05]  /*4fe0*/  IMAD.WIDE.U32 R8, R6, 0x10, R8 ;  /* 0x0000001006087825 */ /* 0x001fca00078e0008 */
        /* <DEDUP_REMOVED lines=24> */
.L_x_77:
        /* <DEDUP_REMOVED lines=23> */
.L_x_78:
[----:B------:R4:W-:Y:S04]  /*52e0*/  STG.E.64 desc[UR36][R8.64], R2 ;  /* 0x0000000208007986 */ /* 0x0009e8000c101b24 */
[----:B------:R4:W-:Y:S02]  /*52f0*/  STG.E.64 desc[UR36][R8.64+0x8], R4 ;  /* 0x0000080408007986 */ /* 0x0009e4000c101b24 */
.L_x_56:
[----:B------:R-:W-:Y:S01]  /*5300*/  UISETP.NE.AND UP0, UPT, UR4, 0x9, UPT ;  /* 0x000000090400788c */ /* 0x000fe2000bf05270 */
[----:B01234-:R-:W-:-:S08]  /*5310*/  IMAD.MOV.U32 R2, RZ, RZ, 0xa ;  /* 0x0000000aff027424 */ /* 0x01ffd000078e00ff */
[----:B------:R-:W-:Y:S05]  /*5320*/  BRA.U !UP0, `(.L_x_4) ;  /* 0x0000005508c07547 */ /* 0x000fea000b800000 */
[----:B------:R-:W-:Y:S01]  /*5330*/  UISETP.GE.U32.AND UP0, UPT, UR18, 0x7, UPT ;  /* 0x000000071200788c */ /* 0x000fe2000bf06070 */
[----:B------:R-:W-:Y:S01]  /*5340*/  MOV R37, RZ ;  /* 0x000000ff00257202 */ /* 0x000fe20000000f00 */
[----:B------:R-:W-:Y:S01]  /*5350*/  IMAD.MOV.U32 R0, RZ, RZ, RZ ;  /* 0x000000ffff007224 */ /* 0x000fe200078e00ff */
[----:B------:R-:W-:-:S06]  /*5360*/  UIADD3 UR4, UPT, UPT, UR4, 0x1, URZ ;  /* 0x0000000104047890 */ /* 0x000fcc000fffe0ff */
[----:B------:R-:W-:Y:S06]  /*5370*/  BRA.U !UP0, `(.L_x_79) ;  /* 0x0000000508c47547 */ /* 0x000fec000b800000 */
[----:B------:R-:W-:Y:S02]  /*5380*/  IMAD.MOV.U32 R37, RZ, RZ, RZ ;  /* 0x000000ffff257224 */ /* 0x000fe400078e00ff */
[----:B------:R-:W-:-:S07]  /*5390*/  IMAD.MOV.U32 R0, RZ, RZ, RZ ;  /* 0x000000ffff007224 */ /* 0x000fce00078e00ff */
.L_x_80:
[----:B------:R-:W0:Y:S08]  /*53a0*/  LDC.64 R2, c[0x0][0x390] ;  /* 0x0000e400ff027b82 */ /* 0x000e300000000a00 */
[----:B------:R-:W1:Y:S01]  /*53b0*/  LDC.64 R6, c[0x0][0x388] ;  /* 0x0000e200ff067b82 */ /* 0x000e620000000a00 */
[----:B0-----:R-:W-:-:S05]  /*53c0*/  IMAD.WIDE.U32 R2, R37, 0x10, R2 ;  /* 0x0000001025027825 */ /* 0x001fca00078e0002 */
[----:B------:R-:W2:Y:S04]  /*53d0*/  LDG.E.64 R4, desc[UR36][R2.64] ;  /* 0x0000002402047981 */ /* 0x000ea8000c1e1b00 */
[----:B------:R-:W3:Y:S01]  /*53e0*/  LDG.E.64 R10, desc[UR36][R2.64+0x8] ;  /* 0x00000824020a7981 */ /* 0x000ee2000c1e1b00 */
[----:B-1----:R-:W-:-:S05]  /*53f0*/  IMAD.WIDE.U32 R6, R37, 0x10, R6 ;  /* 0x0000001025067825 */ /* 0x002fca00078e0006 */
[----:B------:R-:W4:Y:S04]  /*5400*/  LDG.E.64 R8, desc[UR36][R6.64] ;  /* 0x0000002406087981 */ /* 0x000f28000c1e1b00 */
[----:B------:R-:W5:Y:S04]  /*5410*/  LDG.E.64 R12, desc[UR36][R6.64+0x8] ;  /* 0x00000824060c7981 */ /* 0x000f68000c1e1b00 */
[----:B------:R-:W5:Y:S04]  /*5420*/  LDG.E.64 R16, desc[UR36][R6.64+0x10] ;  /* 0x0000102406107981 */ /* 0x000f68000c1e1b00 */
[----:B------:R-:W5:Y:S04]  /*5430*/  LDG.E.64 R20, desc[UR36][R6.64+0x18] ;  /* 0x0000182406147981 */ /* 0x000f68000c1e1b00 */
[----:B------:R-:W5:Y:S04]  /*5440*/  LDG.E.64 R24, desc[UR36][R6.64+0x20] ;  /* 0x0000202406187981 */ /* 0x000f68000c1e1b00 */
[----:B------:R-:W5:Y:S04]  /*5450*/  LDG.E.64 R28, desc[UR36][R6.64+0x28] ;  /* 0x00002824061c7981 */ /* 0x000f68000c1e1b00 */
[----:B--2---:R0:W-:Y:S04]  /*5460*/  STG.E.64 desc[UR36][R6.64], R4 ;  /* 0x0000000406007986 */ /* 0x0041e8000c101b24 */
[----:B---3--:R1:W-:Y:S04]  /*5470*/  STG.E.64 desc[UR36][R6.64+0x8], R10 ;  /* 0x0000080a06007986 */ /* 0x0083e8000c101b24 */
[----:B------:R-:W2:Y:S04]  /*5480*/  LDG.E.64 R14, desc[UR36][R2.64+0x10] ;  /* 0x00001024020e7981 */ /* 0x000ea8000c1e1b00 */
[----:B------:R-:W3:Y:S04]  /*5490*/  LDG.E.64 R18, desc[UR36][R2.64+0x18] ;  /* 0x0000182402127981 */ /* 0x000ee8000c1e1b00 */
[----:B--2---:R2:W-:Y:S04]  /*54a0*/  STG.E.64 desc[UR36][R6.64+0x10], R14 ;  /* 0x0000100e06007986 */ /* 0x0045e8000c101b24 */
[----:B---3--:R3:W-:Y:S04]  /*54b0*/  STG.E.64 desc[UR36][R6.64+0x18], R18 ;  /* 0x0000181206007986 */ /* 0x0087e8000c101b24 */
[----:B------:R-:W4:Y:S04]  /*54c0*/  LDG.E.64 R22, desc[UR36][R2.64+0x20] ;  /* 0x0000202402167981 */ /* 0x000f28000c1e1b00 */
[----:B------:R-:W5:Y:S04]  /*54d0*/  LDG.E.64 R26, desc[UR36][R2.64+0x28] ;  /* 0x00002824021a7981 */ /* 0x000f68000c1e1b00 */
[----:B----4-:R4:W-:Y:S04]  /*54e0*/  STG.E.64 desc[UR36][R6.64+0x20], R22 ;  /* 0x0000201606007986 */ /* 0x0109e8000c101b24 */
[----:B-----5:R5:W-:Y:S04]  /*54f0*/  STG.E.64 desc[UR36][R6.64+0x28], R26 ;  /* 0x0000281a06007986 */ /* 0x020be8000c101b24 */
[----:B------:R-:W2:Y:S04]  /*5500*/  LDG.E.64 R30, desc[UR36][R2.64+0x30] ;  /* 0x00003024021e7981 */ /* 0x000ea8000c1e1b00 */
[----:B------:R-:W3:Y:S01]  /*5510*/  LDG.E.64 R32, desc[UR36][R2.64+0x38] ;  /* 0x0000382402207981 */ /* 0x000ee2000c1e1b00 */
[----:B------:R-:W-:-:S02]  /*5520*/  DADD R8, R4, -R8 ;  /* 0x0000000004087229 */ /* 0x000fc40000000808 */
[----:B------:R-:W-:Y:S01]  /*5530*/  DADD R12, R10, -R12 ;  /* 0x000000000a0c7229 */ /* 0x000fe2000000080c */
[----:B0-----:R-:W4:Y:S01]  /*5540*/  LDG.E.64 R4, desc[UR36][R6.64+0x30] ;  /* 0x0000302406047981 */ /* 0x001f22000c1e1b00 */
[----:B------:R-:W-:Y:S02]  /*5550*/  DADD R16, R14, -R16 ;  /* 0x000000000e107229 */ /* 0x000fe40000000810 */
[----:B------:R-:W-:Y:S01]  /*5560*/  DADD R20, R18, -R20 ;  /* 0x0000000012147229 */ /* 0x000fe20000000814 */
[----:B-1----:R-:W5:Y:S04]  /*5570*/  LDG.E.64 R10, desc[UR36][R6.64+0x38] ;  /* 0x00003824060a7981 */ /* 0x002f68000c1e1b00 */
[----:B--2---:R0:W-:Y:S04]  /*5580*/  STG.E.64 desc[UR36][R6.64+0x30], R30 ;  /* 0x0000301e06007986 */ /* 0x0041e8000c101b24 */
[----:B---3--:R1:W-:Y:S04]  /*5590*/  STG.E.64 desc[UR36][R6.64+0x38], R32 ;  /* 0x0000382006007986 */ /* 0x0083e8000c101b24 */
[----:B------:R-:W2:Y:S04]  /*55a0*/  LDG.E.64 R14, desc[UR36][R2.64+0x40] ;  /* 0x00004024020e7981 */ /* 0x000ea8000c1e1b00 */
[----:B------:R-:W3:Y:S01]  /*55b0*/  LDG.E.64 R18, desc[UR36][R2.64+0x48] ;  /* 0x0000482402127981 */ /* 0x000ee2000c1e1b00 */
[----:B------:R-:W-:-:S02]  /*55c0*/  DSETP.GT.AND P1, PT, |R8|, UR16, PT ;  /* 0x0000001008007e2a */ /* 0x000fc4000bf24200 */
[----:B------:R-:W-:Y:S01]  /*55d0*/  DSETP.GT.AND P2, PT, |R12|, UR16, PT ;  /* 0x000000100c007e2a */ /* 0x000fe2000bf44200 */
[----:B------:R-:W5:Y:S01]  /*55e0*/  LDG.E.64 R8, desc[UR36][R6.64+0x40] ;  /* 0x0000402406087981 */ /* 0x000f62000c1e1b00 */
[----:B------:R-:W-:-:S03]  /*55f0*/  DSETP.GT.AND P5, PT, |R16|, UR16, PT ;  /* 0x0000001010007e2a */ /* 0x000fc6000bfa4200 */
[----:B------:R-:W5:Y:S04]  /*5600*/  LDG.E.64 R12, desc[UR36][R6.64+0x48] ;  /* 0x00004824060c7981 */ /* 0x000f68000c1e1b00 */
[----:B--2---:R2:W-:Y:S04]  /*5610*/  STG.E.64 desc[UR36][R6.64+0x40], R14 ;  /* 0x0000400e06007986 */ /* 0x0045e8000c101b24 */
[----:B---3--:R3:W-:Y:S04]  /*5620*/  STG.E.64 desc[UR36][R6.64+0x48], R18 ;  /* 0x0000481206007986 */ /* 0x0087e8000c101b24 */
[----:B------:R-:W5:Y:S04]  /*5630*/  LDG.E.64 R16, desc[UR36][R2.64+0x50] ;  /* 0x0000502402107981 */ /* 0x000f68000c1e1b00 */
[----:B------:R-:W2:Y:S01]  /*5640*/  LDG.E.64 R34, desc[UR36][R2.64+0x58] ;  /* 0x0000582402227981 */ /* 0x000ea2000c1e1b00 */
[----:B------:R-:W-:-:S02]  /*5650*/  DSETP.GT.AND P6, PT, |R20|, UR16, PT ;  /* 0x0000001014007e2a */ /* 0x000fc4000bfc4200 */
[----:B------:R-:W-:Y:S01]  /*5660*/  DADD R24, R22, -R24 ;  /* 0x0000000016187229 */ /* 0x000fe20000000818 */
[----:B------:R-:W3:Y:S01]  /*5670*/  LDG.E.64 R20, desc[UR36][R6.64+0x50] ;  /* 0x0000502406147981 */ /* 0x000ee2000c1e1b00 */
[----:B------:R-:W-:Y:S02]  /*5680*/  DADD R28, R26, -R28 ;  /* 0x000000001a1c7229 */ /* 0x000fe4000000081c */
[----:B----4-:R-:W-:Y:S01]  /*5690*/  DADD R4, R30, -R4 ;  /* 0x000000001e047229 */ /* 0x010fe20000000804 */
[----:B------:R-:W4:Y:S04]  /*56a0*/  LDG.E.64 R22, desc[UR36][R6.64+0x58] ;  /* 0x0000582406167981 */ /* 0x000f28000c1e1b00 */
[----:B-----5:R1:W-:Y:S04]  /*56b0*/  STG.E.64 desc[UR36][R6.64+0x50], R16 ;  /* 0x0000501006007986 */ /* 0x0203e8000c101b24 */
[----:B--2---:R2:W-:Y:S04]  /*56c0*/  STG.E.64 desc[UR36][R6.64+0x58], R34 ;  /* 0x0000582206007986 */ /* 0x0045e8000c101b24 */
[----:B------:R-:W5:Y:S04]  /*56d0*/  LDG.E.64 R26, desc[UR36][R2.64+0x60] ;  /* 0x00006024021a7981 */ /* 0x000f68000c1e1b00 */
[----:B0-----:R-:W3:Y:S01]  /*56e0*/  LDG.E.64 R30, desc[UR36][R2.64+0x68] ;  /* 0x00006824021e7981 */ /* 0x001ee2000c1e1b00 */
[----:B------:R-:W-:Y:S01]  /*56f0*/  DADD R10, R32, -R10 ;  /* 0x00000000200a7229 */ /* 0x000fe2000000080a */
[----:B------:R-:W-:Y:S01]  /*5700*/  SEL R0, R0, 0x1, !P2 ;  /* 0x0000000100007807 */ /* 0x000fe20005000000 */
[----:B------:R-:W-:Y:S01]  /*5710*/  DSETP.GT.AND P0, PT, |R4|, UR16, PT ;  /* 0x0000001004007e2a */ /* 0x000fe2000bf04200 */
[----:B-1----:R-:W2:Y:S01]  /*5720*/  LDG.E.64 R32, desc[UR36][R6.64+0x78] ;  /* 0x0000782406207981 */ /* 0x002ea2000c1e1b00 */
[----:B------:R-:W-:-:S02]  /*5730*/  DSETP.GT.AND P3, PT, |R24|, UR16, PT ;  /* 0x0000001018007e2a */ /* 0x000fc4000bf64200 */
[----:B------:R-:W-:Y:S01]  /*5740*/  DSETP.GT.AND P4, PT, |R28|, UR16, PT ;  /* 0x000000101c007e2a */ /* 0x000fe2000bf84200 */
[----:B------:R-:W2:Y:S01]  /*5750*/  LDG.E.64 R4, desc[UR36][R6.64+0x60] ;  /* 0x0000602406047981 */ /* 0x000ea2000c1e1b00 */
[----:B------:R-:W-:Y:S02]  /*5760*/  DSETP.GT.AND P2, PT, |R10|, UR16, PT ;  /* 0x000000100a007e2a */ /* 0x000fe4000bf44200 */
[----:B------:R-:W-:Y:S01]  /*5770*/  DADD R8, R14, -R8 ;  /* 0x000000000e087229 */ /* 0x000fe20000000808 */
[----:B------:R-:W2:Y:S04]  /*5780*/  LDG.E.64 R10, desc[UR36][R6.64+0x68] ;  /* 0x00006824060a7981 */ /* 0x000ea8000c1e1b00 */
[----:B------:R-:W2:Y:S04]  /*5790*/  LDG.E.64 R24, desc[UR36][R6.64+0x70] ;  /* 0x0000702406187981 */ /* 0x000ea8000c1e1b00 */
[----:B-----5:R0:W-:Y:S04]  /*57a0*/  STG.E.64 desc[UR36][R6.64+0x60], R26 ;  /* 0x0000601a06007986 */ /* 0x0201e8000c101b24 */
[----:B---3--:R0:W-:Y:S04]  /*57b0*/  STG.E.64 desc[UR36][R6.64+0x68], R30 ;  /* 0x0000681e06007986 */ /* 0x0081e8000c101b24 */
[----:B------:R-:W3:Y:S04]  /*57c0*/  LDG.E.64 R14, desc[UR36][R2.64+0x70] ;  /* 0x00007024020e7981 */ /* 0x000ee8000c1e1b00 */
[----:B------:R1:W5:Y:S01]  /*57d0*/  LDG.E.64 R28, desc[UR36][R2.64+0x78] ;  /* 0x00007824021c7981 */ /* 0x000362000c1e1b00 */
[----:B------:R-:W-:-:S04]  /*57e0*/  SEL R0, R0, 0x1, !P1 ;  /* 0x0000000100007807 */ /* 0x000fc80004800000 */
[----:B------:R-:W-:-:S04]  /*57f0*/  SEL R0, R0, 0x1, !P6 ;  /* 0x0000000100007807 */ /* 0x000fc80007000000 */
[----:B------:R-:W-:Y:S01]  /*5800*/  SEL R0, R0, 0x1, !P5 ;  /* 0x0000000100007807 */ /* 0x000fe20006800000 */
[----:B-1----:R-:W1:Y:S01]  /*5810*/  LDC R3, c[0x0][0x3a0] ;  /* 0x0000e800ff037b82 */ /* 0x002e620000000800 */
[----:B------:R-:W-:Y:S02]  /*5820*/  DADD R12, R18, -R12 ;  /* 0x00000000120c7229 */ /* 0x000fe4000000080c */
[----:B------:R-:W-:-:S04]  /*5830*/  SEL R0, R0, 0x1, !P4 ;  /* 0x0000000100007807 */ /* 0x000fc80006000000 */
[----:B------:R-:W-:Y:S01]  /*5840*/  SEL R0, R0, 0x1, !P3 ;  /* 0x0000000100007807 */ /* 0x000fe20005800000 */
[----:B----4-:R-:W-:-:S03]  /*5850*/  DADD R22, R34, -R22 ;  /* 0x0000000022167229 */ /* 0x010fc60000000816 */
[----:B------:R-:W-:Y:S01]  /*5860*/  SEL R0, R0, 0x1, !P2 ;  /* 0x0000000100007807 */ /* 0x000fe20005000000 */
[----:B------:R-:W-:Y:S02]  /*5870*/  DSETP.GT.AND P5, PT, |R12|, UR16, PT ;  /* 0x000000100c007e2a */ /* 0x000fe4000bfa4200 */
[----:B--2---:R-:W-:Y:S01]  /*5880*/  DADD R4, R26, -R4 ;  /* 0x000000001a047229 */ /* 0x004fe20000000804 */
[----:B------:R-:W-:Y:S01]  /*5890*/  SEL R0, R0, 0x1, !P0 ;  /* 0x0000000100007807 */ /* 0x000fe20004000000 */
[----:B------:R-:W-:Y:S02]  /*58a0*/  DSETP.GT.AND P1, PT, |R8|, UR16, PT ;  /* 0x0000001008007e2a */ /* 0x000fe4000bf24200 */
[----:B------:R-:W-:Y:S01]  /*58b0*/  DADD R20, R16, -R20 ;  /* 0x0000000010147229 */ /* 0x000fe20000000814 */
[----:B------:R-:W-:Y:S01]  /*58c0*/  SEL R0, R0, 0x1, !P5 ;  /* 0x0000000100007807 */ /* 0x000fe20006800000 */
[----:B------:R-:W-:Y:S02]  /*58d0*/  DADD R10, R30, -R10 ;  /* 0x000000001e0a7229 */ /* 0x000fe4000000080a */
[----:B------:R-:W-:Y:S01]  /*58e0*/  DSETP.GT.AND P2, PT, |R22|, UR16, PT ;  /* 0x0000001016007e2a */ /* 0x000fe2000bf44200 */
[----:B------:R-:W-:Y:S01]  /*58f0*/  SEL R0, R0, 0x1, !P1 ;  /* 0x0000000100007807 */ /* 0x000fe20004800000 */
[----:B------:R-:W-:Y:S01]  /*5900*/  DSETP.GT.AND P1, PT, |R4|, UR16, PT ;  /* 0x0000001004007e2a */ /* 0x000fe2000bf24200 */
[----:B------:R-:W-:Y:S01]  /*5910*/  VIADD R37, R37, 0x8 ;  /* 0x0000000825257836 */ /* 0x000fe20000000000 */
[----:B-1----:R-:W-:Y:S01]  /*5920*/  LOP3.LUT R4, R3, 0x7ffffff8, RZ, 0xc0, !PT ;  /* 0x7ffffff803047812 */ /* 0x002fe200078ec0ff */
[----:B------:R-:W-:Y:S01]  /*5930*/  DSETP.GT.AND P6, PT, |R20|, UR16, PT ;  /* 0x0000001014007e2a */ /* 0x000fe2000bfc4200 */
[----:B------:R-:W-:Y:S01]  /*5940*/  SEL R0, R0, 0x1, !P2 ;  /* 0x0000000100007807 */ /* 0x000fe20005000000 */
[----:B------:R-:W-:Y:S01]  /*5950*/  DSETP.GT.AND P0, PT, |R10|, UR16, PT ;  /* 0x000000100a007e2a */ /* 0x000fe2000bf04200 */
[----:B------:R-:W-:-:S03]  /*5960*/  ISETP.NE.AND P2, PT, R37, R4, PT ;  /* 0x000000042500720c */ /* 0x000fc60003f45270 */
[----:B------:R-:W-:-:S04]  /*5970*/  SEL R0, R0, 0x1, !P6 ;  /* 0x0000000100007807 */ /* 0x000fc80007000000 */
[----:B------:R-:W-:-:S04]  /*5980*/  SEL R0, R0, 0x1, !P0 ;  /* 0x0000000100007807 */ /* 0x000fc80004000000 */
[----:B------:R-:W-:Y:S01]  /*5990*/  SEL R0, R0, 0x1, !P1 ;  /* 0x0000000100007807 */ /* 0x000fe20004800000 */
[----:B---3--:R-:W-:Y:S02]  /*59a0*/  DADD R24, R14, -R24 ;  /* 0x000000000e187229 */ /* 0x008fe40000000818 */
[----:B-----5:R-:W-:-:S08]  /*59b0*/  DADD R32, R28, -R32 ;  /* 0x000000001c207229 */ /* 0x020fd00000000820 */
[----:B------:R-:W-:Y:S02]  /*59c0*/  DSETP.MAX.AND P3, P4, |R24|, |R32|, PT ;  /* 0x400000201800722a */ /* 0x000fe40003c6f200 */
[----:B------:R-:W-:Y:S01]  /*59d0*/  IMAD.MOV.U32 R8, RZ, RZ, R33 ;  /* 0x000000ffff087224 */ /* 0x000fe200078e0021 */
[----:B------:R0:W-:Y:S04]  /*59e0*/  STG.E.64 desc[UR36][R6.64+0x70], R14 ;  /* 0x0000700e06007986 */ /* 0x0001e8000c101b24 */
[----:B------:R0:W-:Y:S01]  /*59f0*/  STG.E.64 desc[UR36][R6.64+0x78], R28 ;  /* 0x0000781c06007986 */ /* 0x0001e2000c101b24 */
[----:B------:R-:W-:Y:S02]  /*5a00*/  FSEL R25, |R25|, |R8|, P3 ;  /* 0x4000000819197208 */ /* 0x000fe40001800200 */
[----:B------:R-:W-:-:S04]  /*5a10*/  MOV R2, R24 ;  /* 0x0000001800027202 */ /* 0x000fc80000000f00 */
[----:B------:R-:W-:Y:S02]  /*5a20*/  @P4 LOP3.LUT R25, R8, 0x80000, RZ, 0xfc, !PT ;  /* 0x0008000008194812 */ /* 0x000fe400078efcff */
[----:B------:R-:W-:-:S03]  /*5a30*/  SEL R2, R2, R32, P3 ;  /* 0x0000002002027207 */ /* 0x000fc60001800000 */
[----:B------:R-:W-:-:S06]  /*5a40*/  IMAD.MOV.U32 R3, RZ, RZ, R25 ;  /* 0x000000ffff037224 */ /* 0x000fcc00078e0019 */
[----:B------:R-:W-:-:S06]  /*5a50*/  DSETP.GT.AND P0, PT, R2, UR16, PT ;  /* 0x0000001002007e2a */ /* 0x000fcc000bf04000 */
[----:B------:R-:W-:Y:S01]  /*5a60*/  SEL R0, R0, 0x1, !P0 ;  /* 0x0000000100007807 */ /* 0x000fe20004000000 */
[----:B0-----:R-:W-:Y:S07]  /*5a70*/  @P2 BRA `(.L_x_80) ;  /* 0xfffffff800482947 */ /* 0x001fee000383ffff */
[----:B------:R-:W-:-:S07]  /*5a80*/  MOV R37, R4 ;  /* 0x0000000400257202 */ /* 0x000fce0000000f00 */
.L_x_79:
[----:B------:R-:W-:-:S09]  /*5a90*/  UISETP.NE.AND UP0, UPT, UR19, URZ, UPT ;  /* 0x000000ff1300728c */ /* 0x000fd2000bf05270 */
[----:B------:R-:W-:Y:S05]  /*5aa0*/  BRA.U !UP0, `(.L_x_81) ;  /* 0x0000000508e07547 */ /* 0x000fea000b800000 */
[----:B------:R-:W-:Y:S02]  /*5ab0*/  UIADD3 UR5, UPT, UPT, UR19, -0x1, URZ ;  /* 0xffffffff13057890 */ /* 0x000fe4000fffe0ff */
[----:B------:R-:W-:Y:S02]  /*5ac0*/  UISETP.NE.AND UP1, UPT, UR20, URZ, UPT ;  /* 0x000000ff1400728c */ /* 0x000fe4000bf25270 */
[----:B------:R-:W-:-:S09]  /*5ad0*/  UISETP.GE.U32.AND UP0, UPT, UR5, 0x3, UPT ;  /* 0x000000030500788c */ /* 0x000fd2000bf06070 */
[----:B------:R-:W-:Y:S05]  /*5ae0*/  BRA.U !UP0, `(.L_x_82) ;  /* 0x0000000108e47547 */ /* 0x000fea000b800000 */
        /* <DEDUP_REMOVED lines=19> */
[----:B------:R-:W2:Y:S04]  /*5c20*/  LDG.E.64 R22, desc[UR36][R2.64+0x20] ;  /* 0x0000202402167981 */ /* 0x000ea8000c1e1b00 */
[----:B------:R-:W3:Y:S01]  /*5c30*/  LDG.E.64 R24, desc[UR36][R2.64+0x28] ;  /* 0x0000282402187981 */ /* 0x000ee2000c1e1b00 */
[----:B----4-:R-:W-:-:S03]  /*5c40*/  DADD R8, R4, -R8 ;  /* 0x0000000004087229 */ /* 0x010fc60000000808 */
[----:B0-----:R-:W4:Y:S04]  /*5c50*/  LDG.E.64 R4, desc[UR36][R6.64+0x20] ;  /* 0x0000202406047981 */ /* 0x001f28000c1e1b00 */
[----:B--2---:R1:W-:Y:S04]  /*5c60*/  STG.E.64 desc[UR36][R6.64+0x20], R22 ;  /* 0x0000201606007986 */ /* 0x0043e8000c101b24 */
[----:B---3--:R1:W-:Y:S04]  /*5c70*/  STG.E.64 desc[UR36][R6.64+0x28], R24 ;  /* 0x0000281806007986 */ /* 0x0083e8000c101b24 */
[----:B------:R-:W2:Y:S04]  /*5c80*/  LDG.E.64 R28, desc[UR36][R2.64+0x30] ;  /* 0x00003024021c7981 */ /* 0x000ea8000c1e1b00 */
[----:B------:R-:W3:Y:S01]  /*5c90*/  LDG.E.64 R32, desc[UR36][R2.64+0x38] ;  /* 0x0000382402207981 */ /* 0x000ee2000c1e1b00 */
[----:B-----5:R-:W-:-:S02]  /*5ca0*/  DADD R12, R10, -R12 ;  /* 0x000000000a0c7229 */ /* 0x020fc4000000080c */
[----:B------:R-:W-:Y:S02]  /*5cb0*/  DADD R20, R18, -R20 ;  /* 0x0000000012147229 */ /* 0x000fe40000000814 */
[----:B------:R-:W-:-:S04]  /*5cc0*/  DSETP.GT.AND P1, PT, |R8|, UR16, PT ;  /* 0x0000001008007e2a */ /* 0x000fc8000bf24200 */
[----:B------:R-:W-:Y:S02]  /*5cd0*/  DSETP.GT.AND P2, PT, |R12|, UR16, PT ;  /* 0x000000100c007e2a */ /* 0x000fe4000bf44200 */
[----:B------:R-:W-:Y:S02]  /*5ce0*/  DADD R16, R14, -R16 ;  /* 0x000000000e107229 */ /* 0x000fe40000000810 */
[----:B------:R-:W-:Y:S02]  /*5cf0*/  DADD R26, R24, -R26 ;  /* 0x00000000181a7229 */ /* 0x000fe4000000081a */
[----:B------:R-:W-:Y:S01]  /*5d00*/  SEL R0, R0, 0x1, !P2 ;  /* 0x0000000100007807 */ /* 0x000fe20005000000 */
[----:B------:R-:W-:-:S03]  /*5d10*/  DSETP.GT.AND P4, PT, |R20|, UR16, PT ;  /* 0x0000001014007e2a */ /* 0x000fc6000bf84200 */
[----:B------:R-:W-:Y:S01]  /*5d20*/  SEL R0, R0, 0x1, !P1 ;  /* 0x0000000100007807 */ /* 0x000fe20004800000 */
[----:B------:R-:W-:Y:S02]  /*5d30*/  DSETP.GT.AND P3, PT, |R16|, UR16, PT ;  /* 0x0000001010007e2a */ /* 0x000fe4000bf64200 */
[----:B----4-:R-:W-:Y:S01]  /*5d40*/  DADD R4, R22, -R4 ;  /* 0x0000000016047229 */ /* 0x010fe20000000804 */
[----:B------:R-:W-:Y:S01]  /*5d50*/  SEL R0, R0, 0x1, !P4 ;  /* 0x0000000100007807 */ /* 0x000fe20006000000 */
[----:B------:R-:W-:-:S03]  /*5d60*/  DSETP.GT.AND P0, PT, |R26|, UR16, PT ;  /* 0x000000101a007e2a */ /* 0x000fc6000bf04200 */
[----:B------:R-:W-:-:S03]  /*5d70*/  SEL R0, R0, 0x1, !P3 ;  /* 0x0000000100007807 */ /* 0x000fc60005800000 */
[----:B------:R-:W-:Y:S01]  /*5d80*/  DSETP.GT.AND P1, PT, |R4|, UR16, PT ;  /* 0x0000001004007e2a */ /* 0x000fe2000bf24200 */
[----:B------:R-:W-:Y:S01]  /*5d90*/  SEL R0, R0, 0x1, !P0 ;  /* 0x0000000100007807 */ /* 0x000fe20004000000 */
[----:B------:R-:W-:-:S04]  /*5da0*/  VIADD R37, R37, 0x4 ;  /* 0x0000000425257836 */ /* 0x000fc80000000000 */
[----:B------:R-:W-:Y:S01]  /*5db0*/  SEL R0, R0, 0x1, !P1 ;  /* 0x0000000100007807 */ /* 0x000fe20004800000 */
[----:B--2---:R-:W-:Y:S02]  /*5dc0*/  DADD R30, R28, -R30 ;  /* 0x000000001c1e7229 */ /* 0x004fe4000000081e */
[----:B---3--:R-:W-:Y:S01]  /*5dd0*/  DADD R34, R32, -R34 ;  /* 0x0000000020227229 */ /* 0x008fe20000000822 */
[----:B------:R1:W-:Y:S07]  /*5de0*/  STG.E.64 desc[UR36][R6.64+0x30], R28 ;  /* 0x0000301c06007986 */ /* 0x0003ee000c101b24 */
[----:B------:R-:W-:Y:S01]  /*5df0*/  DSETP.MAX.AND P5, P6, |R30|, |R34|, PT ;  /* 0x400000221e00722a */ /* 0x000fe20003eaf200 */
[----:B------:R1:W-:Y:S01]  /*5e00*/  STG.E.64 desc[UR36][R6.64+0x38], R32 ;  /* 0x0000382006007986 */ /* 0x0003e2000c101b24 */
[----:B------:R-:W-:-:S02]  /*5e10*/  IMAD.MOV.U32 R8, RZ, RZ, R35 ;  /* 0x000000ffff087224 */ /* 0x000fc400078e0023 */
[----:B------:R-:W-:-:S03]  /*5e20*/  IMAD.MOV.U32 R2, RZ, RZ, R30 ;  /* 0x000000ffff027224 */ /* 0x000fc600078e001e */
[----:B------:R-:W-:Y:S02]  /*5e30*/  FSEL R3, |R31|, |R8|, P5 ;  /* 0x400000081f037208 */ /* 0x000fe40002800200 */
[----:B------:R-:W-:-:S05]  /*5e40*/  SEL R2, R2, R34, P5 ;  /* 0x0000002202027207 */ /* 0x000fca0002800000 */
[----:B------:R-:W-:-:S06]  /*5e50*/  @P6 LOP3.LUT R3, R8, 0x80000, RZ, 0xfc, !PT ;  /* 0x0008000008036812 */ /* 0x000fcc00078efcff */
[----:B------:R-:W-:-:S06]  /*5e60*/  DSETP.GT.AND P0, PT, R2, UR16, PT ;  /* 0x0000001002007e2a */ /* 0x000fcc000bf04000 */
[----:B-1----:R-:W-:-:S08]  /*5e70*/  SEL R0, R0, 0x1, !P0 ;  /* 0x0000000100007807 */ /* 0x002fd00004000000 */
.L_x_82:
[----:B------:R-:W-:Y:S05]  /*5e80*/  BRA.U !UP1, `(.L_x_81) ;  /* 0x0000000109e87547 */ /* 0x000fea000b800000 */
[----:B------:R-:W-:Y:S02]  /*5e90*/  UISETP.NE.AND UP0, UPT, UR20, 0x1, UPT ;  /* 0x000000011400788c */ /* 0x000fe4000bf05270 */
[----:B------:R-:W-:-:S07]  /*5ea0*/  UISETP.NE.AND UP1, UPT, UR21, URZ, UPT ;  /* 0x000000ff1500728c */ /* 0x000fce000bf25270 */
        /* <DEDUP_REMOVED lines=11> */
[----:B--2---:R0:W-:Y:S04]  /*5f60*/  STG.E.64 desc[UR36][R20.64], R2 ;  /* 0x0000000214007986 */ /* 0x0041e8000c101b24 */
[----:B---3--:R1:W-:Y:S04]  /*5f70*/  STG.E.64 desc[UR36][R20.64+0x8], R6 ;  /* 0x0000080614007986 */ /* 0x0083e8000c101b24 */
[----:B------:R-:W2:Y:S04]  /*5f80*/  LDG.E.64 R10, desc[UR36][R18.64+0x10] ;  /* 0x00001024120a7981 */ /* 0x000ea8000c1e1b00 */
[----:B------:R-:W3:Y:S01]  /*5f90*/  LDG.E.64 R14, desc[UR36][R18.64+0x18] ;  /* 0x00001824120e7981 */ /* 0x000ee2000c1e1b00 */
[----:B----4-:R-:W-:Y:S01]  /*5fa0*/  DADD R4, R2, -R4 ;  /* 0x0000000002047229 */ /* 0x010fe20000000804 */
[----:B------:R-:W-:Y:S01]  /*5fb0*/  VIADD R37, R37, 0x2 ;  /* 0x0000000225257836 */ /* 0x000fe20000000000 */
[----:B-----5:R-:W-:-:S08]  /*5fc0*/  DADD R8, R6, -R8 ;  /* 0x0000000006087229 */ /* 0x020fd00000000808 */
[----:B------:R-:W-:-:S06]  /*5fd0*/  DSETP.GT.AND P1, PT, |R8|, UR16, PT ;  /* 0x0000001008007e2a */ /* 0x000fcc000bf24200 */
[----:B------:R-:W-:Y:S01]  /*5fe0*/  SEL R0, R0, 0x1, !P1 ;  /* 0x0000000100007807 */ /* 0x000fe20004800000 */
[----:B--2---:R-:W-:Y:S01]  /*5ff0*/  DADD R12, R10, -R12 ;  /* 0x000000000a0c7229 */ /* 0x004fe2000000080c */
[----:B------:R2:W-:Y:S01]  /*6000*/  STG.E.64 desc[UR36][R20.64+0x10], R10 ;  /* 0x0000100a14007986 */ /* 0x0005e2000c101b24 */
[----:B---3--:R-:W-:-:S03]  /*6010*/  DADD R16, R14, -R16 ;  /* 0x000000000e107229 */ /* 0x008fc60000000810 */
[----:B------:R2:W-:Y:S05]  /*6020*/  STG.E.64 desc[UR36][R20.64+0x18], R14 ;  /* 0x0000180e14007986 */ /* 0x0005ea000c101b24 */
[----:B0-----:R-:W-:Y:S01]  /*6030*/  MOV R2, R13 ;  /* 0x0000000d00027202 */ /* 0x001fe20000000f00 */
[----:B------:R-:W-:Y:S01]  /*6040*/  DSETP.MAX.AND P0, P2, |R12|, |R16|, PT ;  /* 0x400000100c00722a */ /* 0x000fe20003a0f200 */
[----:B------:R-:W-:-:S05]  /*6050*/  IMAD.MOV.U32 R3, RZ, RZ, R17 ;  /* 0x000000ffff037224 */ /* 0x000fca00078e0011 */
[----:B-1----:R-:W-:Y:S02]  /*6060*/  FSEL R7, |R2|, |R3|, P0 ;  /* 0x4000000302077208 */ /* 0x002fe40000000200 */
[----:B------:R-:W-:Y:S01]  /*6070*/  SEL R2, R12, R16, P0 ;  /* 0x000000100c027207 */ /* 0x000fe20000000000 */
[----:B------:R-:W-:-:S05]  /*6080*/  DSETP.GT.AND P0, PT, |R4|, UR16, PT ;  /* 0x0000001004007e2a */ /* 0x000fca000bf04200 */
[----:B------:R-:W-:Y:S02]  /*6090*/  @P2 LOP3.LUT R7, R3, 0x80000, RZ, 0xfc, !PT ;  /* 0x0008000003072812 */ /* 0x000fe400078efcff */
[----:B------:R-:W-:-:S03]  /*60a0*/  SEL R0, R0, 0x1, !P0 ;  /* 0x0000000100007807 */ /* 0x000fc60004000000 */
[----:B------:R-:W-:-:S06]  /*60b0*/  IMAD.MOV.U32 R3, RZ, RZ, R7 ;  /* 0x000000ffff037224 */ /* 0x000fcc00078e0007 */
[----:B------:R-:W-:-:S06]  /*60c0*/  DSETP.GT.AND P1, PT, R2, UR16, PT ;  /* 0x0000001002007e2a */ /* 0x000fcc000bf24000 */
[----:B--2---:R-:W-:-:S08]  /*60d0*/  SEL R0, R0, 0x1, !P1 ;  /* 0x0000000100007807 */ /* 0x004fd00004800000 */
.L_x_83:
[----:B------:R-:W-:Y:S05]  /*60e0*/  BRA.U !UP1, `(.L_x_81) ;  /* 0x0000000109507547 */ /* 0x000fea000b800000 */
[----:B------:R-:W0:Y:S08]  /*60f0*/  LDC.64 R2, c[0x0][0x390] ;  /* 0x0000e400ff027b82 */ /* 0x000e300000000a00 */
[----:B------:R-:W1:Y:S01]  /*6100*/  LDC.64 R6, c[0x0][0x388] ;  /* 0x0000e200ff067b82 */ /* 0x000e620000000a00 */
[----:B0-----:R-:W-:-:S05]  /*6110*/  IMAD.WIDE.U32 R2, R37, 0x10, R2 ;  /* 0x0000001025027825 */ /* 0x001fca00078e0002 */
[----:B------:R-:W2:Y:S01]  /*6120*/  LDG.E.64 R4, desc[UR36][R2.64] ;  /* 0x0000002402047981 */ /* 0x000ea2000c1e1b00 */
[----:B-1----:R-:W-:-:S03]  /*6130*/  IMAD.WIDE.U32 R6, R37, 0x10, R6 ;  /* 0x0000001025067825 */ /* 0x002fc600078e0006 */
[----:B------:R-:W3:Y:S04]  /*6140*/  LDG.E.64 R10, desc[UR36][R2.64+0x8] ;  /* 0x00000824020a7981 */ /* 0x000ee8000c1e1b00 */
[----:B------:R-:W2:Y:S04]  /*6150*/  LDG.E.64 R8, desc[UR36][R6.64] ;  /* 0x0000002406087981 */ /* 0x000ea8000c1e1b00 */
[----:B------:R-:W3:Y:S01]  /*6160*/  LDG.E.64 R12, desc[UR36][R6.64+0x8] ;  /* 0x00000824060c7981 */ /* 0x000ee2000c1e1b00 */
[----:B--2---:R-:W-:Y:S02]  /*6170*/  DADD R8, R4, -R8 ;  /* 0x0000000004087229 */ /* 0x004fe40000000808 */
[----:B---3--:R-:W-:Y:S01]  /*6180*/  DADD R12, R10, -R12 ;  /* 0x000000000a0c7229 */ /* 0x008fe2000000080c */
[----:B------:R0:W-:Y:S07]  /*6190*/  STG.E.64 desc[UR36][R6.64], R4 ;  /* 0x0000000406007986 */ /* 0x0001ee000c101b24 */
[----:B------:R-:W-:Y:S01]  /*61a0*/  DSETP.MAX.AND P0, P1, |R8|, |R12|, PT ;  /* 0x4000000c0800722a */ /* 0x000fe2000390f200 */
[----:B------:R0:W-:Y:S01]  /*61b0*/  STG.E.64 desc[UR36][R6.64+0x8], R10 ;  /* 0x0000080a06007986 */ /* 0x0001e2000c101b24 */
[----:B------:R-:W-:Y:S01]  /*61c0*/  IMAD.MOV.U32 R15, RZ, RZ, R13 ;  /* 0x000000ffff0f7224 */ /* 0x000fe200078e000d */
[----:B------:R-:W-:-:S03]  /*61d0*/  MOV R14, R9 ;  /* 0x00000009000e7202 */ /* 0x000fc60000000f00 */
[----:B------:R-:W-:Y:S02]  /*61e0*/  SEL R2, R8, R12, P0 ;  /* 0x0000000c08027207 */ /* 0x000fe40000000000 */
[----:B------:R-:W-:-:S06]  /*61f0*/  FSEL R3, |R14|, |R15|, P0 ;  /* 0x4000000f0e037208 */ /* 0x000fcc0000000200 */
[----:B------:R-:W-:-:S06]  /*6200*/  @P1 LOP3.LUT R3, R15, 0x80000, RZ, 0xfc, !PT ;  /* 0x000800000f031812 */ /* 0x000fcc00078efcff */
[----:B------:R-:W-:-:S06]  /*6210*/  DSETP.GT.AND P0, PT, R2, UR16, PT ;  /* 0x0000001002007e2a */ /* 0x000fcc000bf04000 */
[----:B0-----:R-:W-:-:S08]  /*6220*/  SEL R0, R0, 0x1, !P0 ;  /* 0x0000000100007807 */ /* 0x001fd00004000000 */
.L_x_81:
[----:B------:R-:W-:Y:S01]  /*6230*/  ISETP.NE.AND P0, PT, R0, RZ, PT ;  /* 0x000000ff0000720c */ /* 0x000fe20003f05270 */
[----:B------:R-:W-:-:S12]  /*6240*/  IMAD.U32 R2, RZ, RZ, UR4 ;  /* 0x00000004ff027e24 */ /* 0x000fd8000f8e00ff */
[----:B------:R-:W-:Y:S05]  /*6250*/  @!P0 BRA `(.L_x_4) ;  /* 0x0000004400f48947 */ /* 0x000fea0003800000 */
[----:B------:R-:W-:Y:S05]  /*6260*/  BRA `(.L_x_84) ;  /* 0xffffffa400487947 */ /* 0x000fea000383ffff */
.L_x_0:
[----:B------:R-:W0:Y:S02]  /*6270*/  LDCU UR4, c[0x0][0x3a0] ;  /* 0x00007400ff0477ac */ /* 0x000e240008000800 */
[----:B0-----:R-:W-:-:S09]  /*6280*/  UISETP.GE.AND UP0, UPT, UR4, 0x1, UPT ;  /* 0x000000010400788c */ /* 0x001fd2000bf06270 */
[----:B------:R-:W-:Y:S05]  /*6290*/  BRA.U !UP0, `(.L_x_85) ;  /* 0x0000006508547547 */ /* 0x000fea000b800000 */
[----:B------:R-:W-:Y:S02]  /*62a0*/  ULOP3.LUT UR8, UR4, 0x7, URZ, 0xc0, !UPT ;  /* 0x0000000704087892 */ /* 0x000fe4000f8ec0ff */
[----:B------:R-:W-:Y:S02]  /*62b0*/  ULOP3.LUT UR10, UR4, 0x3, URZ, 0xc0, !UPT ;  /* 0x00000003040a7892 */ /* 0x000fe4000f8ec0ff */
[----:B------:R-:W-:Y:S02]  /*62c0*/  UIADD3 UR7, UPT, UPT, UR4, -0x1, URZ ;  /* 0xffffffff04077890 */ /* 0x000fe4000fffe0ff */
[----:B------:R-:W-:Y:S02]  /*62d0*/  ULOP3.LUT UR11, UR4, 0x7ffffff8, URZ, 0xc0, !UPT ;  /* 0x7ffffff8040b7892 */ /* 0x000fe4000f8ec0ff */
[----:B------:R-:W-:Y:S02]  /*62e0*/  ULOP3.LUT UR5, UR4, 0x1, URZ, 0xc0, !UPT ;  /* 0x0000000104057892 */ /* 0x000fe4000f8ec0ff */
[----:B------:R-:W-:-:S02]  /*62f0*/  UIADD3 UR9, UPT, UPT, UR8, -0x1, URZ ;  /* 0xffffffff08097890 */ /* 0x000fc4000fffe0ff */
[----:B------:R-:W-:Y:S01]  /*6300*/  UIADD3 UR6, UPT, UPT, UR10, -0x1, URZ ;  /* 0xffffffff0a067890 */ /* 0x000fe2000fffe0ff */
[----:B------:R-:W-:-:S11]  /*6310*/  UMOV UR4, URZ ;  /* 0x000000ff00047c82 */ /* 0x000fd60008000000 */
.L_x_145:
[----:B------:R-:W-:Y:S01]  /*6320*/  UISETP.GE.U32.AND UP0, UPT, UR7, 0x7, UPT ;  /* 0x000000070700788c */ /* 0x000fe2000bf06070 */
[----:B------:R-:W-:-:S08]  /*6330*/  IMAD.MOV.U32 R11, RZ, RZ, RZ ;  /* 0x000000ffff0b7224 */ /* 0x000fd000078e00ff */
[----:B------:R-:W-:Y:S05]  /*6340*/  BRA.U !UP0, `(.L_x_86) ;  /* 0x0000000108847547 */ /* 0x000fea000b800000 */
[----:B------:R-:W0:Y:S01]  /*6350*/  LDC.64 R6, c[0x0][0x390] ;  /* 0x0000e400ff067b82 */ /* 0x000e220000000a00 */
[----:B------:R-:W-:-:S07]  /*6360*/  HFMA2 R11, -RZ, RZ, 0, 0 ;  /* 0x00000000ff0b7431 */ /* 0x000fce00000001ff */
[----:B------:R-:W1:Y:S02]  /*6370*/  LDC.64 R8, c[0x0][0x398] ;  /* 0x0000e600ff087b82 */ /* 0x000e640000000a00 */
.L_x_87:
[----:B0-2---:R-:W-:-:S04]  /*6380*/  IMAD.WIDE.U32 R2, R11, 0x10, R6 ;  /* 0x000000100b027825 */ /* 0x005fc800078e0006 */
[C---:B-1----:R-:W-:Y:S01]  /*6390*/  IMAD.WIDE.U32 R4, R11.reuse, 0x4, R8 ;  /* 0x000000040b047825 */ /* 0x042fe200078e0008 */
[----:B------:R2:W-:Y:S03]  /*63a0*/  STG.E.64 desc[UR36][R2.64], RZ ;  /* 0x000000ff02007986 */ /* 0x0005e6000c101b24 */
[----:B------:R-:W-:Y:S01]  /*63b0*/  VIADD R11, R11, 0x8 ;  /* 0x000000080b0b7836 */ /* 0x000fe20000000000 */
[----:B------:R2:W-:Y:S04]  /*63c0*/  STG.E.64 desc[UR36][R2.64+0x8], RZ ;  /* 0x000008ff02007986 */ /* 0x0005e8000c101b24 */
[----:B------:R2:W-:Y:S01]  /*63d0*/  STG.E desc[UR36][R4.64], RZ ;  /* 0x000000ff04007986 */ /* 0x0005e2000c101924 */
[----:B------:R-:W-:-:S03]  /*63e0*/  ISETP.NE.AND P0, PT, R11, UR11, PT ;  /* 0x0000000b0b007c0c */ /* 0x000fc6000bf05270 */
        /* <DEDUP_REMOVED lines=21> */
[----:B------:R-:W-:Y:S05]  /*6540*/  @P0 BRA `(.L_x_87) ;  /* 0xfffffffc008c0947 */ /* 0x000fea000383ffff */
[----:B------:R-:W-:-:S07]  /*6550*/  IMAD.U32 R11, RZ, RZ, UR11 ;  /* 0x0000000bff0b7e24 */ /* 0x000fce000f8e00ff */
.L_x_86:
[----:B------:R-:W-:-:S09]  /*6560*/  UISETP.NE.AND UP1, UPT, UR8, URZ, UPT ;  /* 0x000000ff0800728c */ /* 0x000fd2000bf25270 */
[----:B------:R-:W-:Y:S05]  /*6570*/  BRA.U !UP1, `(.L_x_88) ;  /* 0x0000000109a87547 */ /* 0x000fea000b800000 */
[----:B------:R-:W-:Y:S02]  /*6580*/  UISETP.GE.U32.AND UP1, UPT, UR9, 0x3, UPT ;  /* 0x000000030900788c */ /* 0x000fe4000bf26070 */
[----:B------:R-:W-:-:S07]  /*6590*/  UISETP.NE.AND UP2, UPT, UR10, URZ, UPT ;  /* 0x000000ff0a00728c */ /* 0x000fce000bf45270 */
[----:B------:R-:W-:Y:S05]  /*65a0*/  BRA.U !UP1, `(.L_x_89) ;  /* 0x0000000109447547 */ /* 0x000fea000b800000 */
[----:B--2---:R-:W0:Y:S08]  /*65b0*/  LDC.64 R2, c[0x0][0x390] ;  /* 0x0000e400ff027b82 */ /* 0x004e300000000a00 */
        /* <DEDUP_REMOVED lines=16> */
.L_x_89:
[----:B------:R-:W-:Y:S05]  /*66c0*/  BRA.U !UP2, `(.L_x_88) ;  /* 0x000000010a547547 */ /* 0x000fea000b800000 */
[----:B------:R-:W1:Y:S01]  /*66d0*/  LDC.64 R6, c[0x0][0x390] ;  /* 0x0000e400ff067b82 */ /* 0x000e620000000a00 */
[----:B------:R-:W-:Y:S01]  /*66e0*/  UISETP.NE.AND UP1, UPT, UR6, URZ, UPT ;  /* 0x000000ff0600728c */ /* 0x000fe2000bf25270 */
        /* <DEDUP_REMOVED lines=14> */
.L_x_90:
[----:B012-4-:R-:W-:-:S04]  /*67d0*/  @P0 IMAD.WIDE.U32 R2, R11, 0x10, R6 ;  /* 0x000000100b020825 */ /* 0x017fc800078e0006 */
[----:B---3--:R-:W-:Y:S01]  /*67e0*/  @P0 IMAD.WIDE.U32 R4, R11, 0x4, R8 ;  /* 0x000000040b040825 */ /* 0x008fe200078e0008 */
[----:B------:R1:W-:Y:S04]  /*67f0*/  @P0 STG.E.64 desc[UR36][R2.64], RZ ;  /* 0x000000ff02000986 */ /* 0x0003e8000c101b24 */
[----:B------:R1:W-:Y:S04]  /*6800*/  @P0 STG.E.64 desc[UR36][R2.64+0x8], RZ ;  /* 0x000008ff02000986 */ /* 0x0003e8000c101b24 */
[----:B------:R1:W-:Y:S02]  /*6810*/  @P0 STG.E desc[UR36][R4.64], RZ ;  /* 0x000000ff04000986 */ /* 0x0003e4000c101924 */
.L_x_88:
[----:B------:R-:W-:Y:S01]  /*6820*/  IMAD.MOV.U32 R6, RZ, RZ, RZ ;  /* 0x000000ffff067224 */ /* 0x000fe200078e00ff */
[----:B------:R-:W-:Y:S06]  /*6830*/  BRA.U !UP0, `(.L_x_91) ;  /* 0x0000001908a47547 */ /* 0x000fec000b800000 */
[----:B------:R-:W3:Y:S01]  /*6840*/  LDC.64 R10, c[0x0][0x390] ;  /* 0x0000e400ff0a7b82 */ /* 0x000ee20000000a00 */
[----:B------:R-:W-:-:S07]  /*6850*/  IMAD.MOV.U32 R13, RZ, RZ, RZ ;  /* 0x000000ffff0d7224 */ /* 0x000fce00078e00ff */
[----:B------:R-:W4:Y:S02]  /*6860*/  LDC.64 R8, c[0x0][0x398] ;  /* 0x0000e600ff087b82 */ /* 0x000f240000000a00 */
.L_x_116:
[----:B----4-:R-:W-:-:S05]  /*6870*/  IMAD.WIDE.U32 R14, R13, 0x4, R8 ;  /* 0x000000040d0e7825 */ /* 0x010fca00078e0008 */
[----:B------:R-:W4:Y:S01]  /*6880*/  LDG.E R24, desc[UR36][R14.64] ;  /* 0x000000240e187981 */ /* 0x000f22000c1e1900 */
[----:B0--3--:R-:W-:-:S04]  /*6890*/  IMAD.WIDE.U32 R6, R13, 0x10, R10 ;  /* 0x000000100d067825 */ /* 0x009fc800078e000a */
[----:B------:R-:W-:-:S05]  /*68a0*/  VIADD R13, R13, 0x8 ;  /* 0x000000080d0d7836 */ /* 0x000fca0000000000 */
[----:B------:R-:W-:Y:S02]  /*68b0*/  ISETP.NE.AND P1, PT, R13, UR11, PT ;  /* 0x0000000b0d007c0c */ /* 0x000fe4000bf25270 */
[----:B----4-:R-:W-:-:S13]  /*68c0*/  ISETP.NE.AND P0, PT, R24, RZ, PT ;  /* 0x000000ff1800720c */ /* 0x010fda0003f05270 */
[----:B------:R-:W-:Y:S05]  /*68d0*/  @!P0 BRA `(.L_x_92) ;  /* 0x0000000000c48947 */ /* 0x000fea0003800000 */
[----:B------:R-:W3:Y:S01]  /*68e0*/  LDG.E.64 R18, desc[UR36][R6.64] ;  /* 0x0000002406127981 */ /* 0x000ee2000c1e1b00 */
[----:B------:R-:W4:Y:S01]  /*68f0*/  I2F.F64 R24, R24 ;  /* 0x0000001800187312 */ /* 0x000f220000201c00 */
[----:B012---:R-:W-:-:S07]  /*6900*/  MOV R2, 0x1 ;  /* 0x0000000100027802 */ /* 0x007fce0000000f00 */
        /* <DEDUP_REMOVED lines=21> */
.L_x_93:
        /* <DEDUP_REMOVED lines=23> */
.L_x_94:
[----:B------:R3:W-:Y:S04]  /*6bd0*/  STG.E.64 desc[UR36][R6.64], R2 ;  /* 0x0000000206007986 */ /* 0x0007e8000c101b24 */
[----:B------:R3:W-:Y:S02]  /*6be0*/  STG.E.64 desc[UR36][R6.64+0x8], R4 ;  /* 0x0000080406007986 */ /* 0x0007e4000c101b24 */
.L_x_92:
[----:B------:R-:W4:Y:S02]  /*6bf0*/  LDG.E R24, desc[UR36][R14.64+0x4] ;  /* 0x000004240e187981 */ /* 0x000f24000c1e1900 */
[----:B----4-:R-:W-:-:S13]  /*6c00*/  ISETP.NE.AND P0, PT, R24, RZ, PT ;  /* 0x000000ff1800720c */ /* 0x010fda0003f05270 */
[----:B------:R-:W-:Y:S05]  /*6c10*/  @!P0 BRA `(.L_x_95) ;  /* 0x0000000000c48947 */ /* 0x000fea0003800000 */
[----:B------:R-:W4:Y:S01]  /*6c20*/  LDG.E.64 R18, desc[UR36][R6.64+0x10] ;  /* 0x0000102406127981 */ /* 0x000f22000c1e1b00 */
[----:B------:R-:W5:Y:S01]  /*6c30*/  I2F.F64 R24, R24 ;  /* 0x0000001800187312 */ /* 0x000f620000201c00 */
[----:B0123--:R-:W-:-:S07]  /*6c40*/  IMAD.MOV.U32 R2, RZ, RZ, 0x1 ;  /* 0x00000001ff027424 */ /* 0x00ffce00078e00ff */
[----:B-----5:R-:W0:Y:S02]  /*6c50*/  MUFU.RCP64H R3, R25 ;  /* 0x0000001900037308 */ /* 0x020e240000001800 */
[----:B0-----:R-:W-:-:S08]  /*6c60*/  DFMA R4, -R24, R2, 1 ;  /* 0x3ff000001804742b */ /* 0x001fd00000000102 */
        /* <DEDUP_REMOVED lines=19> */
.L_x_96:
        /* <DEDUP_REMOVED lines=23> */
.L_x_97:
[----:B------:R4:W-:Y:S04]  /*6f10*/  STG.E.64 desc[UR36][R6.64+0x10], R2 ;  /* 0x0000100206007986 */ /* 0x0009e8000c101b24 */
[----:B------:R4:W-:Y:S02]  /*6f20*/  STG.E.64 desc[UR36][R6.64+0x18], R4 ;  /* 0x0000180406007986 */ /* 0x0009e4000c101b24 */
.L_x_95:
        /* <DEDUP_REMOVED lines=27> */
.L_x_99:
        /* <DEDUP_REMOVED lines=23> */
.L_x_100:
[----:B------:R0:W-:Y:S04]  /*7250*/  STG.E.64 desc[UR36][R6.64+0x20], R2 ;  /* 0x0000200206007986 */ /* 0x0001e8000c101b24 */
[----:B------:R0:W-:Y:S02]  /*7260*/  STG.E.64 desc[UR36][R6.64+0x28], R4 ;  /* 0x0000280406007986 */ /* 0x0001e4000c101b24 */
.L_x_98:
        /* <DEDUP_REMOVED lines=27> */
.L_x_102:
        /* <DEDUP_REMOVED lines=23> */
.L_x_103:
[----:B------:R0:W-:Y:S04]  /*7590*/  STG.E.64 desc[UR36][R6.64+0x30], R2 ;  /* 0x0000300206007986 */ /* 0x0001e8000c101b24 */
[----:B------:R0:W-:Y:S02]  /*75a0*/  STG.E.64 desc[UR36][R6.64+0x38], R4 ;  /* 0x0000380406007986 */ /* 0x0001e4000c101b24 */
.L_x_101:
        /* <DEDUP_REMOVED lines=27> */
.L_x_105:
        /* <DEDUP_REMOVED lines=23> */
.L_x_106:
[----:B------:R0:W-:Y:S04]  /*78d0*/  STG.E.64 desc[UR36][R6.64+0x40], R2 ;  /* 0x0000400206007986 */ /* 0x0001e8000c101b24 */
[----:B------:R0:W-:Y:S02]  /*78e0*/  STG.E.64 desc[UR36][R6.64+0x48], R4 ;  /* 0x0000480406007986 */ /* 0x0001e4000c101b24 */
.L_x_104:
        /* <DEDUP_REMOVED lines=27> */
.L_x_108:
        /* <DEDUP_REMOVED lines=23> */
.L_x_109:
[----:B------:R0:W-:Y:S04]  /*7c10*/  STG.E.64 desc[UR36][R6.64+0x50], R2 ;  /* 0x0000500206007986 */ /* 0x0001e8000c101b24 */
[----:B------:R0:W-:Y:S02]  /*7c20*/  STG.E.64 desc[UR36][R6.64+0x58], R4 ;  /* 0x0000580406007986 */ /* 0x0001e4000c101b24 */
.L_x_107:
        /* <DEDUP_REMOVED lines=27> */
.L_x_111:
        /* <DEDUP_REMOVED lines=23> */
.L_x_112:
[----:B------:R0:W-:Y:S04]  /*7f50*/  STG.E.64 desc[UR36][R6.64+0x60], R2 ;  /* 0x0000600206007986 */ /* 0x0001e8000c101b24 */
[----:B------:R0:W-:Y:S02]  /*7f60*/  STG.E.64 desc[UR36][R6.64+0x68], R4 ;  /* 0x0000680406007986 */ /* 0x0001e4000c101b24 */
.L_x_110:
        /* <DEDUP_REMOVED lines=27> */
.L_x_114:
        /* <DEDUP_REMOVED lines=23> */
.L_x_115:
[----:B------:R0:W-:Y:S04]  /*8290*/  STG.E.64 desc[UR36][R6.64+0x70], R2 ;  /* 0x0000700206007986 */ /* 0x0001e8000c101b24 */
[----:B------:R0:W-:Y:S02]  /*82a0*/  STG.E.64 desc[UR36][R6.64+0x78], R4 ;  /* 0x0000780406007986 */ /* 0x0001e4000c101b24 */
.L_x_113:
[----:B------:R-:W-:Y:S05]  /*82b0*/  @P1 BRA `(.L_x_116) ;  /* 0xffffffe4006c1947 */ /* 0x000fea000383ffff */
[----:B0--34-:R-:W-:-:S07]  /*82c0*/  MOV R6, UR11 ;  /* 0x0000000b00067c02 */ /* 0x019fce0008000f00 */
.L_x_91:
[----:B------:R-:W-:-:S09]  /*82d0*/  UISETP.NE.AND UP0, UPT, UR8, URZ, UPT ;  /* 0x000000ff0800728c */ /* 0x000fd2000bf05270 */
[----:B------:R-:W-:Y:S05]  /*82e0*/  BRA.U !UP0, `(.L_x_117) ;  /* 0x0000001908087547 */ /* 0x000fea000b800000 */
[----:B------:R-:W-:-:S09]  /*82f0*/  UISETP.GE.U32.AND UP0, UPT, UR9, 0x3, UPT ;  /* 0x000000030900788c */ /* 0x000fd2000bf06070 */
[----:B------:R-:W-:Y:S05]  /*8300*/  BRA.U !UP0, `(.L_x_118) ;  /* 0x0000000d08547547 */ /* 0x000fea000b800000 */
[----:B------:R-:W3:Y:S08]  /*8310*/  LDC.64 R10, c[0x0][0x398] ;  /* 0x0000e600ff0a7b82 */ /* 0x000ef00000000a00 */
[----:B------:R-:W4:Y:S01]  /*8320*/  LDC.64 R8, c[0x0][0x390] ;  /* 0x0000e400ff087b82 */ /* 0x000f220000000a00 */
[----:B---3--:R-:W-:-:S05]  /*8330*/  IMAD.WIDE.U32 R10, R6, 0x4, R10 ;  /* 0x00000004060a7825 */ /* 0x008fca00078e000a */
[----:B------:R-:W3:Y:S01]  /*8340*/  LDG.E R24, desc[UR36][R10.64] ;  /* 0x000000240a187981 */ /* 0x000ee2000c1e1900 */
[----:B----4-:R-:W-:Y:S01]  /*8350*/  IMAD.WIDE.U32 R8, R6, 0x10, R8 ;  /* 0x0000001006087825 */ /* 0x010fe200078e0008 */
        /* <DEDUP_REMOVED lines=26> */
.L_x_120:
        /* <DEDUP_REMOVED lines=23> */
.L_x_121:
[----:B------:R3:W-:Y:S04]  /*8670*/  STG.E.64 desc[UR36][R8.64], R2 ;  /* 0x0000000208007986 */ /* 0x0007e8000c101b24 */
[----:B------:R3:W-:Y:S02]  /*8680*/  STG.E.64 desc[UR36][R8.64+0x8], R4 ;  /* 0x0000080408007986 */ /* 0x0007e4000c101b24 */
.L_x_119:
        /* <DEDUP_REMOVED lines=27> */
.L_x_123:
        /* <DEDUP_REMOVED lines=23> */
.L_x_124:
[----:B------:R4:W-:Y:S04]  /*89b0*/  STG.E.64 desc[UR36][R8.64+0x10], R2 ;  /* 0x0000100208007986 */ /* 0x0009e8000c101b24 */
[----:B------:R4:W-:Y:S02]  /*89c0*/  STG.E.64 desc[UR36][R8.64+0x18], R4 ;  /* 0x0000180408007986 */ /* 0x0009e4000c101b24 */
.L_x_122:
        /* <DEDUP_REMOVED lines=27> */
.L_x_126:
        /* <DEDUP_REMOVED lines=23> */
.L_x_127:
[----:B------:R0:W-:Y:S04]  /*8cf0*/  STG.E.64 desc[UR36][R8.64+0x20], R2 ;  /* 0x0000200208007986 */ /* 0x0001e8000c101b24 */
[----:B------:R0:W-:Y:S02]  /*8d00*/  STG.E.64 desc[UR36][R8.64+0x28], R4 ;  /* 0x0000280408007986 */ /* 0x0001e4000c101b24 */
.L_x_125:
        /* <DEDUP_REMOVED lines=27> */
.L_x_129:
        /* <DEDUP_REMOVED lines=23> */
.L_x_130:
[----:B------:R0:W-:Y:S04]  /*9030*/  STG.E.64 desc[UR36][R8.64+0x30], R2 ;  /* 0x0000300208007986 */ /* 0x0001e8000c101b24 */
[----:B------:R0:W-:Y:S02]  /*9040*/  STG.E.64 desc[UR36][R8.64+0x38], R4 ;  /* 0x0000380408007986 */ /* 0x0001e4000c101b24 */
.L_x_128:
[----:B------:R-:W-:-:S07]  /*9050*/  VIADD R6, R6, 0x4 ;  /* 0x0000000406067836 */ /* 0x000fce0000000000 */
.L_x_118:
[----:B------:R-:W-:-:S09]  /*9060*/  UISETP.NE.AND UP0, UPT, UR10, URZ, UPT ;  /* 0x000000ff0a00728c */ /* 0x000fd2000bf05270 */
[----:B------:R-:W-:Y:S05]  /*9070*/  BRA.U !UP0, `(.L_x_117) ;  /* 0x0000000908a47547 */ /* 0x000fea000b800000 */
[----:B------:R-:W-:-:S09]  /*9080*/  UISETP.NE.AND UP0, UPT, UR6, URZ, UPT ;  /* 0x000000ff0600728c */ /* 0x000fd2000bf05270 */
[----:B------:R-:W-:Y:S05]  /*9090*/  BRA.U !UP0, `(.L_x_131) ;  /* 0x0000000508b47547 */ /* 0x000fea000b800000 */
[----:B01234-:R-:W0:Y:S02]  /*90a0*/  LDC.64 R2, c[0x0][0x398] ;  /* 0x0000e600ff027b82 */ /* 0x01fe240000000a00 */
        /* <DEDUP_REMOVED lines=30> */
.L_x_133:
        /* <DEDUP_REMOVED lines=23> */
.L_x_134:
[----:B------:R0:W-:Y:S04]  /*9400*/  STG.E.64 desc[UR36][R24.64], R2 ;  /* 0x0000000218007986 */ /* 0x0001e8000c101b24 */
[----:B------:R0:W-:Y:S02]  /*9410*/  STG.E.64 desc[UR36][R24.64+0x8], R4 ;  /* 0x0000080418007986 */ /* 0x0001e4000c101b24 */
.L_x_132:
        /* <DEDUP_REMOVED lines=25> */
[----:B------:R-:W-:Y:S01]  /*95b0*/  MOV R2, R18 ;  /* 0x0000001200027202 */ /* 0x000fe20000000f00 */
[----:B------:R-:W-:-:S07]  /*95c0*/  IMAD.MOV.U32 R3, RZ, RZ, R19 ;  /* 0x000000ffff037224 */ /* 0x000fce00078e0013 */
.L_x_136:
        /* <DEDUP_REMOVED lines=17> */
[----:B------:R-:W-:Y:S01]  /*96e0*/  MOV R29, R13 ;  /* 0x0000000d001d7202 */ /* 0x000fe20000000f00 */
[----:B------:R-:W-:Y:S01]  /*96f0*/  IMAD.MOV.U32 R28, RZ, RZ, R12 ;  /* 0x000000ffff1c7224 */ /* 0x000fe200078e000c */
[----:B------:R-:W-:-:S07]  /*9700*/  MOV R30, 0x9720 ;  /* 0x00009720001e7802 */ /* 0x000fce0000000f00 */
[----:B------:R-:W-:Y:S05]  /*9710*/  CALL.REL.NOINC `($__internal_0_$__cuda_sm20_div_rn_f64_full) ;  /* 0x0000003000687944 */ /* 0x000fea0003c00000 */
[----:B------:R-:W-:Y:S02]  /*9720*/  IMAD.MOV.U32 R4, RZ, RZ, R18 ;  /* 0x000000ffff047224 */ /* 0x000fe400078e0012 */
[----:B------:R-:W-:-:S07]  /*9730*/  IMAD.MOV.U32 R5, RZ, RZ, R19 ;  /* 0x000000ffff057224 */ /* 0x000fce00078e0013 */
.L_x_137:
[----:B------:R1:W-:Y:S04]  /*9740*/  STG.E.64 desc[UR36][R24.64+0x10], R2 ;  /* 0x0000100218007986 */ /* 0x0003e8000c101b24 */
[----:B------:R1:W-:Y:S02]  /*9750*/  STG.E.64 desc[UR36][R24.64+0x18], R4 ;  /* 0x0000180418007986 */ /* 0x0003e4000c101b24 */
.L_x_135:
[----:B------:R-:W-:-:S07]  /*9760*/  IADD3 R6, PT, PT, R6, 0x2, RZ ;  /* 0x0000000206067810 */ /* 0x000fce0007ffe0ff */
.L_x_131:
[----:B------:R-:W-:-:S09]  /*9770*/  UISETP.NE.AND UP0, UPT, UR5, URZ, UPT ;  /* 0x000000ff0500728c */ /* 0x000fd2000bf05270 */
[----:B------:R-:W-:Y:S05]  /*9780*/  BRA.U !UP0, `(.L_x_117) ;  /* 0x0000000108e07547 */ /* 0x000fea000b800000 */
[----:B01234-:R-:W0:Y:S02]  /*9790*/  LDC.64 R2, c[0x0][0x398] ;  /* 0x0000e600ff027b82 */ /* 0x01fe240000000a00 */
        /* <DEDUP_REMOVED lines=30> */
.L_x_138:
        /* <DEDUP_REMOVED lines=23> */
.L_x_139:
[----:B------:R0:W-:Y:S04]  /*9af0*/  STG.E.64 desc[UR36][R8.64], R2 ;  /* 0x0000000208007986 */ /* 0x0001e8000c101b24 */
[----:B------:R0:W-:Y:S02]  /*9b00*/  STG.E.64 desc[UR36][R8.64+0x8], R4 ;  /* 0x0000080408007986 */ /* 0x0001e4000c101b24 */
.L_x_117:
[----:B------:R-:W-:Y:S01]  /*9b10*/  UISETP.NE.AND UP0, UPT, UR4, 0x9, UPT ;  /* 0x000000090400788c */ /* 0x000fe2000bf05270 */
[----:B01234-:R-:W-:-:S08]  /*9b20*/  MOV R2, 0xa ;  /* 0x0000000a00027802 */ /* 0x01ffd00000000f00 */
[----:B------:R-:W-:Y:S05]  /*9b30*/  BRA.U !UP0, `(.L_x_4) ;  /* 0x0000000d08bc7547 */ /* 0x000fea000b800000 */
[----:B------:R-:W-:Y:S01]  /*9b40*/  UISETP.GE.U32.AND UP0, UPT, UR7, 0x7, UPT ;  /* 0x000000070700788c */ /* 0x000fe2000bf06070 */
[----:B------:R-:W-:Y:S01]  /*9b50*/  IMAD.MOV.U32 R37, RZ, RZ, RZ ;  /* 0x000000ffff257224 */ /* 0x000fe200078e00ff */
[----:B------:R-:W-:Y:S01]  /*9b60*/  UIADD3 UR4, UPT, UPT, UR4, 0x1, URZ ;  /* 0x0000000104047890 */ /* 0x000fe2000fffe0ff */
[----:B------:R-:W-:-:S06]  /*9b70*/  IMAD.MOV.U32 R0, RZ, RZ, RZ ;  /* 0x000000ffff007224 */ /* 0x000fcc00078e00ff */
[----:B------:R-:W-:Y:S05]  /*9b80*/  BRA.U !UP0, `(.L_x_140) ;  /* 0x0000000508b87547 */ /* 0x000fea000b800000 */
[----:B------:R-:W-:Y:S02]  /*9b90*/  HFMA2 R37, -RZ, RZ, 0, 0 ;  /* 0x00000000ff257431 */ /* 0x000fe400000001ff */
[----:B------:R-:W-:-:S07]  /*9ba0*/  IMAD.MOV.U32 R0, RZ, RZ, RZ ;  /* 0x000000ffff007224 */ /* 0x000fce00078e00ff */
.L_x_141:
        /* <DEDUP_REMOVED lines=67> */
[----:B------:R-:W5:Y:S01]  /*9fe0*/  LDG.E.64 R28, desc[UR36][R2.64+0x78] ;  /* 0x00007824021c7981 */ /* 0x000f62000c1e1b00 */
[----:B------:R-:W-:-:S04]  /*9ff0*/  SEL R0, R0, 0x1, !P1 ;  /* 0x0000000100007807 */ /* 0x000fc80004800000 */
[----:B------:R-:W-:-:S04]  /*a000*/  SEL R0, R0, 0x1, !P6 ;  /* 0x0000000100007807 */ /* 0x000fc80007000000 */
[----:B------:R-:W-:Y:S01]  /*a010*/  SEL R0, R0, 0x1, !P5 ;  /* 0x0000000100007807 */ /* 0x000fe20006800000 */
[----:B------:R-:W-:-:S03]  /*a020*/  DADD R12, R18, -R12 ;  /* 0x00000000120c7229 */ /* 0x000fc6000000080c */
[----:B------:R-:W-:-:S04]  /*a030*/  SEL R0, R0, 0x1, !P4 ;  /* 0x0000000100007807 */ /* 0x000fc80006000000 */
[----:B------:R-:W-:Y:S01]  /*a040*/  SEL R0, R0, 0x1, !P3 ;  /* 0x0000000100007807 */ /* 0x000fe20005800000 */
[----:B------:R-:W-:-:S03]  /*a050*/  DSETP.GT.AND P5, PT, |R12|, UR16, PT ;  /* 0x000000100c007e2a */ /* 0x000fc6000bfa4200 */
[----:B------:R-:W-:Y:S01]  /*a060*/  SEL R0, R0, 0x1, !P2 ;  /* 0x0000000100007807 */ /* 0x000fe20005000000 */
[----:B----4-:R-:W-:-:S03]  /*a070*/  DADD R22, R34, -R22 ;  /* 0x0000000022167229 */ /* 0x010fc60000000816 */
[----:B------:R-:W-:Y:S01]  /*a080*/  SEL R0, R0, 0x1, !P0 ;  /* 0x0000000100007807 */ /* 0x000fe20004000000 */
[----:B------:R-:W-:Y:S02]  /*a090*/  DADD R20, R16, -R20 ;  /* 0x0000000010147229 */ /* 0x000fe40000000814 */
[----:B------:R-:W-:Y:S01]  /*a0a0*/  DSETP.GT.AND P1, PT, |R8|, UR16, PT ;  /* 0x0000001008007e2a */ /* 0x000fe2000bf24200 */
[----:B------:R-:W-:Y:S01]  /*a0b0*/  SEL R0, R0, 0x1, !P5 ;  /* 0x0000000100007807 */ /* 0x000fe20006800000 */
[----:B--2---:R-:W-:Y:S02]  /*a0c0*/  DADD R10, R30, -R10 ;  /* 0x000000001e0a7229 */ /* 0x004fe4000000080a */
[----:B------:R-:W-:Y:S01]  /*a0d0*/  DSETP.GT.AND P2, PT, |R22|, UR16, PT ;  /* 0x0000001016007e2a */ /* 0x000fe2000bf44200 */
[----:B------:R-:W-:Y:S01]  /*a0e0*/  VIADD R37, R37, 0x8 ;  /* 0x0000000825257836 */ /* 0x000fe20000000000 */
[----:B------:R-:W-:Y:S01]  /*a0f0*/  SEL R0, R0, 0x1, !P1 ;  /* 0x0000000100007807 */ /* 0x000fe20004800000 */
[----:B------:R-:W-:-:S02]  /*a100*/  DSETP.GT.AND P6, PT, |R20|, UR16, PT ;  /* 0x0000001014007e2a */ /* 0x000fc4000bfc4200 */
[----:B------:R-:W-:Y:S01]  /*a110*/  DADD R4, R26, -R4 ;  /* 0x000000001a047229 */ /* 0x000fe20000000804 */
[----:B------:R-:W-:Y:S01]  /*a120*/  SEL R0, R0, 0x1, !P2 ;  /* 0x0000000100007807 */ /* 0x000fe20005000000 */
[----:B------:R-:W-:Y:S01]  /*a130*/  DSETP.GT.AND P0, PT, |R10|, UR16, PT ;  /* 0x000000100a007e2a */ /* 0x000fe2000bf04200 */
[----:B------:R-:W-:Y:S02]  /*a140*/  ISETP.NE.AND P2, PT, R37, UR11, PT ;  /* 0x0000000b25007c0c */ /* 0x000fe4000bf45270 */
[----:B------:R-:W-:-:S03]  /*a150*/  SEL R0, R0, 0x1, !P6 ;  /* 0x0000000100007807 */ /* 0x000fc60007000000 */
[----:B------:R-:W-:Y:S01]  /*a160*/  DSETP.GT.AND P1, PT, |R4|, UR16, PT ;  /* 0x0000001004007e2a */ /* 0x000fe2000bf24200 */
[----:B------:R-:W-:-:S05]  /*a170*/  SEL R0, R0, 0x1, !P0 ;  /* 0x0000000100007807 */ /* 0x000fca0004000000 */
[----:B------:R-:W-:Y:S01]  /*a180*/  SEL R0, R0, 0x1, !P1 ;  /* 0x0000000100007807 */ /* 0x000fe20004800000 */
[----:B---3--:R-:W-:Y:S02]  /*a190*/  DADD R24, R14, -R24 ;  /* 0x000000000e187229 */ /* 0x008fe40000000818 */
[----:B-----5:R-:W-:Y:S01]  /*a1a0*/  DADD R32, R28, -R32 ;  /* 0x000000001c207229 */ /* 0x020fe20000000820 */
[----:B------:R0:W-:Y:S07]  /*a1b0*/  STG.E.64 desc[UR36][R6.64+0x70], R14 ;  /* 0x0000700e06007986 */ /* 0x0001ee000c101b24 */
[----:B------:R-:W-:Y:S01]  /*a1c0*/  DSETP.MAX.AND P3, P4, |R24|, |R32|, PT ;  /* 0x400000201800722a */ /* 0x000fe20003c6f200 */
[----:B------:R0:W-:Y:S01]  /*a1d0*/  STG.E.64 desc[UR36][R6.64+0x78], R28 ;  /* 0x0000781c06007986 */ /* 0x0001e2000c101b24 */
[----:B------:R-:W-:Y:S01]  /*a1e0*/  IMAD.MOV.U32 R2, RZ, RZ, R24 ;  /* 0x000000ffff027224 */ /* 0x000fe200078e0018 */
[----:B------:R-:W-:-:S04]  /*a1f0*/  MOV R8, R33 ;  /* 0x0000002100087202 */ /* 0x000fc80000000f00 */
[----:B------:R-:W-:Y:S02]  /*a200*/  FSEL R3, |R25|, |R8|, P3 ;  /* 0x4000000819037208 */ /* 0x000fe40001800200 */
[----:B------:R-:W-:-:S05]  /*a210*/  SEL R2, R2, R32, P3 ;  /* 0x0000002002027207 */ /* 0x000fca0001800000 */
[----:B------:R-:W-:-:S06]  /*a220*/  @P4 LOP3.LUT R3, R8, 0x80000, RZ, 0xfc, !PT ;  /* 0x0008000008034812 */ /* 0x000fcc00078efcff */
[----:B------:R-:W-:-:S06]  /*a230*/  DSETP.GT.AND P0, PT, R2, UR16, PT ;  /* 0x0000001002007e2a */ /* 0x000fcc000bf04000 */
[----:B------:R-:W-:Y:S01]  /*a240*/  SEL R0, R0, 0x1, !P0 ;  /* 0x0000000100007807 */ /* 0x000fe20004000000 */
[----:B0-----:R-:W-:Y:S07]  /*a250*/  @P2 BRA `(.L_x_141) ;  /* 0xfffffff800542947 */ /* 0x001fee000383ffff */
[----:B------:R-:W-:-:S07]  /*a260*/  IMAD.U32 R37, RZ, RZ, UR11 ;  /* 0x0000000bff257e24 */ /* 0x000fce000f8e00ff */
.L_x_140:
[----:B------:R-:W-:-:S09]  /*a270*/  UISETP.NE.AND UP0, UPT, UR8, URZ, UPT ;  /* 0x000000ff0800728c */ /* 0x000fd2000bf05270 */
[----:B------:R-:W-:Y:S05]  /*a280*/  BRA.U !UP0, `(.L_x_142) ;  /* 0x0000000508dc7547 */ /* 0x000fea000b800000 */
[----:B------:R-:W-:Y:S02]  /*a290*/  UISETP.GE.U32.AND UP0, UPT, UR9, 0x3, UPT ;  /* 0x000000030900788c */ /* 0x000fe4000bf06070 */
        /* <DEDUP_REMOVED lines=58> */
[----:B-1----:R-:W-:-:S08]  /*a640*/  SEL R0, R0, 0x1, !P0 ;  /* 0x0000000100007807 */ /* 0x002fd00004000000 */
.L_x_143:
[----:B------:R-:W-:Y:S05]  /*a650*/  BRA.U !UP1, `(.L_x_142) ;  /* 0x0000000109e87547 */ /* 0x000fea000b800000 */
[----:B------:R-:W-:Y:S02]  /*a660*/  UISETP.NE.AND UP0, UPT, UR6, URZ, UPT ;  /* 0x000000ff0600728c */ /* 0x000fe4000bf05270 */
        /* <DEDUP_REMOVED lines=17> */
[----:B------:R-:W-:Y:S01]  /*a780*/  IADD3 R37, PT, PT, R37, 0x2, RZ ;  /* 0x0000000225257810 */ /* 0x000fe20007ffe0ff */
        /* <DEDUP_REMOVED lines=18> */
.L_x_144:
        /* <DEDUP_REMOVED lines=14> */
[----:B------:R-:W-:-:S02]  /*a990*/  IMAD.MOV.U32 R14, RZ, RZ, R9 ;  /* 0x000000ffff0e7224 */ /* 0x000fc400078e0009 */
[----:B------:R-:W-:Y:S02]  /*a9a0*/  IMAD.MOV.U32 R15, RZ, RZ, R13 ;  /* 0x000000ffff0f7224 */ /* 0x000fe400078e000d */
[----:B------:R-:W-:-:S03]  /*a9b0*/  SEL R2, R8, R12, P0 ;  /* 0x0000000c08027207 */ /* 0x000fc60000000000 */
[----:B------:R-:W-:-:S05]  /*a9c0*/  FSEL R3, |R14|, |R15|, P0 ;  /* 0x4000000f0e037208 */ /* 0x000fca0000000200 */
[----:B------:R-:W-:-:S06]  /*a9d0*/  @P1 LOP3.LUT R3, R15, 0x80000, RZ, 0xfc, !PT ;  /* 0x000800000f031812 */ /* 0x000fcc00078efcff */
[----:B------:R-:W-:-:S06]  /*a9e0*/  DSETP.GT.AND P0, PT, R2, UR16, PT ;  /* 0x0000001002007e2a */ /* 0x000fcc000bf04000 */
[----:B0-----:R-:W-:-:S08]  /*a9f0*/  SEL R0, R0, 0x1, !P0 ;  /* 0x0000000100007807 */ /* 0x001fd00004000000 */
.L_x_142:
[----:B------:R-:W-:-:S13]  /*aa00*/  ISETP.NE.AND P0, PT, R0, RZ, PT ;  /* 0x000000ff0000720c */ /* 0x000fda0003f05270 */
[----:B------:R-:W-:Y:S05]  /*aa10*/  @P0 BRA `(.L_x_145) ;  /* 0xffffffb800400947 */ /* 0x000fea000383ffff */
[----:B------:R-:W-:-:S07]  /*aa20*/  MOV R2, UR4 ;  /* 0x0000000400027c02 */ /* 0x000fce0008000f00 */
.L_x_4:
[----:B01----:R-:W0:Y:S01]  /*aa30*/  LDC R16, c[0x0][0x3a0] ;  /* 0x0000e800ff107b82 */ /* 0x003e220000000800 */
[----:B------:R-:W-:Y:S01]  /*aa40*/  IMAD.MOV.U32 R3, RZ, RZ, 0xa ;  /* 0x0000000aff037424 */ /* 0x000fe200078e00ff */
[----:B------:R-:W1:Y:S01]  /*aa50*/  LDCU.64 UR4, c[0x4][0x8] ;  /* 0x01000100ff0477ac */ /* 0x000e620008000a00 */
[----:B------:R-:W-:Y:S01]  /*aa60*/  MOV R0, 0x0 ;  /* 0x0000000000007802 */ /* 0x000fe20000000f00 */
[----:B--2---:R-:W-:Y:S02]  /*aa70*/  IMAD.U32 R6, RZ, RZ, UR38 ;  /* 0x00000026ff067e24 */ /* 0x004fe4000f8e00ff */
[----:B------:R2:W-:Y:S01]  /*aa80*/  STL.64 [R1], R2 ;  /* 0x0000000201007387 */ /* 0x0005e20000100a00 */
[----:B------:R-:W-:Y:S01]  /*aa90*/  IMAD.U32 R7, RZ, RZ, UR39 ;  /* 0x00000027ff077e24 */ /* 0x000fe2000f8e00ff */
[----:B------:R3:W4:Y:S01]  /*aaa0*/  LDC.64 R8, c[0x4][R0] ;  /* 0x0100000000087b82 */ /* 0x0007220000000a00 */
[----:B-1----:R-:W-:Y:S01]  /*aab0*/  IMAD.U32 R4, RZ, RZ, UR4 ;  /* 0x00000004ff047e24 */ /* 0x002fe2000f8e00ff */
[----:B------:R-:W-:-:S02]  /*aac0*/  MOV R5, UR5 ;  /* 0x0000000500057c02 */ /* 0x000fc40008000f00 */
[----:B0-----:R-:W-:-:S04]  /*aad0*/  ISETP.GE.AND P0, PT, R16, 0x1, PT ;  /* 0x000000011000780c */ /* 0x001fc80003f06270 */
[----:B--23--:R-:W-:-:S09]  /*aae0*/  P2R R0, PR, RZ, 0x1 ;  /* 0x00000001ff007803 */ /* 0x00cfd20000000000 */
[----:B------:R-:W-:-:S07]  /*aaf0*/  LEPC R20, `(.L_x_146) ;  /* 0x000000001014794e */ /* 0x000fce0000000000 */
[----:B----4-:R-:W-:Y:S05]  /*ab00*/  CALL.ABS.NOINC R8 ;  /* 0x0000000008007343 */ /* 0x010fea0003c00000 */
.L_x_146:
[----:B------:R-:W-:-:S13]  /*ab10*/  ISETP.GE.AND P6, PT, R16, 0x1, PT ;  /* 0x000000011000780c */ /* 0x000fda0003fc6270 */
[----:B------:R-:W-:Y:S05]  /*ab20*/  @!P6 EXIT ;  /* 0x000000000000e94d */ /* 0x000fea0003800000 */
[----:B------:R-:W0:Y:S02]  /*ab30*/  LDC R0, c[0x0][0x3a0] ;  /* 0x0000e800ff007b82 */ /* 0x000e240000000800 */
[C---:B0-----:R-:W-:Y:S02]  /*ab40*/  IADD3 R2, PT, PT, R0.reuse, -0x1, RZ ;  /* 0xffffffff00027810 */ /* 0x041fe40007ffe0ff */
[----:B------:R-:W-:Y:S02]  /*ab50*/  LOP3.LUT R22, R0, 0xf, RZ, 0xc0, !PT ;  /* 0x0000000f00167812 */ /* 0x000fe400078ec0ff */
[----:B------:R-:W-:Y:S01]  /*ab60*/  ISETP.GE.U32.AND P0, PT, R2, 0xf, PT ;  /* 0x0000000f0200780c */ /* 0x000fe20003f06070 */
[----:B------:R-:W-:-:S12]  /*ab70*/  IMAD.MOV.U32 R2, RZ, RZ, RZ ;  /* 0x000000ffff027224 */ /* 0x000fd800078e00ff */
[----:B------:R-:W-:Y:S05]  /*ab80*/  @!P0 BRA `(.L_x_147) ;  /* 0x0000000c00b88947 */ /* 0x000fea0003800000 */
[----:B------:R-:W0:Y:S01]  /*ab90*/  LDCU.64 UR4, c[0x0][0x388] ;  /* 0x00007100ff0477ac */ /* 0x000e220008000a00 */
[----:B------:R-:W-:Y:S01]  /*aba0*/  BSSY.RECONVERGENT B6, `(.L_x_147) ;  /* 0x00000ec000067945 */ /* 0x000fe20003800200 */
[----:B------:R-:W-:Y:S01]  /*abb0*/  LOP3.LUT R2, R0, 0x7ffffff0, RZ, 0xc0, !PT ;  /* 0x7ffffff000027812 */ /* 0x000fe200078ec0ff */
[----:B------:R-:W-:Y:S01]  /*abc0*/  IMAD.MOV.U32 R16, RZ, RZ, RZ ;  /* 0x000000ffff107224 */ /* 0x000fe200078e00ff */
[----:B0-----:R-:W-:-:S04]  /*abd0*/  UIADD3 UR4, UP0, UPT, UR4, 0x80, URZ ;  /* 0x0000008004047890 */ /* 0x001fc8000ff1e0ff */
[----:B------:R-:W-:Y:S02]  /*abe0*/  UIADD3.X UR5, UPT, UPT, URZ, UR5, URZ, UP0, !UPT ;  /* 0x00000005ff057290 */ /* 0x000fe400087fe4ff */
[----:B------:R-:W-:-:S04]  /*abf0*/  MOV R18, UR4 ;  /* 0x0000000400127c02 */ /* 0x000fc80008000f00 */
[----:B------:R-:W-:-:S07]  /*ac00*/  IMAD.U32 R19, RZ, RZ, UR5 ;  /* 0x00000005ff137e24 */ /* 0x000fce000f8e00ff */
.L_x_164:
[----:B------:R-:W2:Y:S04]  /*ac10*/  LDG.E.64 R8, desc[UR36][R18.64+-0x80] ;  /* 0xffff802412087981 */ /* 0x000ea8000c1e1b00 */
[----:B------:R-:W3:Y:S01]  /*ac20*/  LDG.E.64 R10, desc[UR36][R18.64+-0x78] ;  /* 0xffff8824120a7981 */ /* 0x000ee2000c1e1b00 */
[----:B------:R-:W-:Y:S01]  /*ac30*/  MOV R17, 0x0 ;  /* 0x0000000000117802 */ /* 0x000fe20000000f00 */
[----:B------:R-:W0:Y:S01]  /*ac40*/  LDCU.64 UR4, c[0x4][0x10] ;  /* 0x01000200ff0477ac */ /* 0x000e220008000a00 */
[----:B------:R-:W-:Y:S01]  /*ac50*/  IMAD.U32 R6, RZ, RZ, UR38 ;  /* 0x00000026ff067e24 */ /* 0x000fe2000f8e00ff */
[----:B------:R1:W-:Y:S01]  /*ac60*/  STL [R1], R16 ;  /* 0x0000001001007387 */ /* 0x0003e20000100800 */
[----:B------:R1:W4:Y:S01]  /*ac70*/  LDC.64 R12, c[0x4][R17] ;  /* 0x01000000110c7b82 */ /* 0x0003220000000a00 */
[----:B------:R-:W-:-:S02]  /*ac80*/  IMAD.U32 R7, RZ, RZ, UR39 ;  /* 0x00000027ff077e24 */ /* 0x000fc4000f8e00ff */
[----:B0-----:R-:W-:Y:S01]  /*ac90*/  IMAD.U32 R4, RZ, RZ, UR4 ;  /* 0x00000004ff047e24 */ /* 0x001fe2000f8e00ff */
[----:B------:R-:W-:Y:S01]  /*aca0*/  MOV R5, UR5 ;  /* 0x0000000500057c02 */ /* 0x000fe20008000f00 */
[----:B--2---:R1:W-:Y:S04]  /*acb0*/  STL.64 [R1+0x8], R8 ;  /* 0x0000080801007387 */ /* 0x0043e80000100a00 */
[----:B---34-:R1:W-:Y:S02]  /*acc0*/  STL.64 [R1+0x10], R10 ;  /* 0x0000100a01007387 */ /* 0x0183e40000100a00 */
[----:B------:R-:W-:-:S07]  /*acd0*/  LEPC R20, `(.L_x_148) ;  /* 0x000000001014794e */ /* 0x000fce0000000000 */
[----:B-1----:R-:W-:Y:S05]  /*ace0*/  CALL.ABS.NOINC R12 ;  /* 0x000000000c007343 */ /* 0x002fea0003c00000 */
.L_x_148:
[----:B------:R-:W2:Y:S04]  /*acf0*/  LDG.E.64 R8, desc[UR36][R18.64+-0x70] ;  /* 0xffff902412087981 */ /* 0x000ea8000c1e1b00 */
[----:B------:R-:W3:Y:S01]  /*ad00*/  LDG.E.64 R10, desc[UR36][R18.64+-0x68] ;  /* 0xffff9824120a7981 */ /* 0x000ee2000c1e1b00 */
[----:B------:R-:W-:Y:S01]  /*ad10*/  IADD3 R0, PT, PT, R16, 0x1, RZ ;  /* 0x0000000110007810 */ /* 0x000fe20007ffe0ff */
[----:B------:R0:W1:Y:S01]  /*ad20*/  LDC.64 R12, c[0x4][R17] ;  /* 0x01000000110c7b82 */ /* 0x0000620000000a00 */
[----:B------:R-:W4:Y:S01]  /*ad30*/  LDCU.64 UR4, c[0x4][0x10] ;  /* 0x01000200ff0477ac */ /* 0x000f220008000a00 */
[----:B------:R-:W-:Y:S01]  /*ad40*/  MOV R6, UR38 ;  /* 0x0000002600067c02 */ /* 0x000fe20008000f00 */
[----:B------:R-:W-:Y:S01]  /*ad50*/  IMAD.U32 R7, RZ, RZ, UR39 ;  /* 0x00000027ff077e24 */ /* 0x000fe2000f8e00ff */
[----:B------:R0:W-:Y:S01]  /*ad60*/  STL [R1], R0 ;  /* 0x0000000001007387 */ /* 0x0001e20000100800 */
[----:B----4-:R-:W-:-:S02]  /*ad70*/  IMAD.U32 R4, RZ, RZ, UR4 ;  /* 0x00000004ff047e24 */ /* 0x010fc4000f8e00ff */
[----:B------:R-:W-:Y:S01]  /*ad80*/  IMAD.U32 R5, RZ, RZ, UR5 ;  /* 0x00000005ff057e24 */ /* 0x000fe2000f8e00ff */
[----:B--2---:R0:W-:Y:S04]  /*ad90*/  STL.64 [R1+0x8], R8 ;  /* 0x0000080801007387 */ /* 0x0041e80000100a00 */
[----:B-1-3--:R0:W-:Y:S02]  /*ada0*/  STL.64 [R1+0x10], R10 ;  /* 0x0000100a01007387 */ /* 0x00a1e40000100a00 */
[----:B------:R-:W-:-:S07]  /*adb0*/  LEPC R20, `(.L_x_149) ;  /* 0x000000001014794e */ /* 0x000fce0000000000 */
[----:B0-----:R-:W-:Y:S05]  /*adc0*/  CALL.ABS.NOINC R12 ;  /* 0x000000000c007343 */ /* 0x001fea0003c00000 */
.L_x_149:
[----:B------:R-:W2:Y:S04]  /*add0*/  LDG.E.64 R8, desc[UR36][R18.64+-0x60] ;  /* 0xffffa02412087981 */ /* 0x000ea8000c1e1b00 */
[----:B------:R-:W3:Y:S01]  /*ade0*/  LDG.E.64 R10, desc[UR36][R18.64+-0x58] ;  /* 0xffffa824120a7981 */ /* 0x000ee2000c1e1b00 */
[----:B------:R-:W-:Y:S01]  /*adf0*/  VIADD R0, R16, 0x2 ;  /* 0x0000000210007836 */ /* 0x000fe20000000000 */
[----:B------:R0:W1:Y:S01]  /*ae00*/  LDC.64 R12, c[0x4][R17] ;  /* 0x01000000110c7b82 */ /* 0x0000620000000a00 */
[----:B------:R-:W4:Y:S01]  /*ae10*/  LDCU.64 UR4, c[0x4][0x10] ;  /* 0x01000200ff0477ac */ /* 0x000f220008000a00 */
[----:B------:R-:W-:Y:S01]  /*ae20*/  IMAD.U32 R6, RZ, RZ, UR38 ;  /* 0x00000026ff067e24 */ /* 0x000fe2000f8e00ff */
[----:B------:R-:W-:Y:S01]  /*ae30*/  MOV R7, UR39 ;  /* 0x0000002700077c02 */ /* 0x000fe20008000f00 */
[----:B------:R0:W-:Y:S01]  /*ae40*/  STL [R1], R0 ;  /* 0x0000000001007387 */ /* 0x0001e20000100800 */
[----:B----4-:R-:W-:Y:S01]  /*ae50*/  MOV R4, UR4 ;  /* 0x0000000400047c02 */ /* 0x010fe20008000f00 */
[----:B------:R-:W-:-:S02]  /*ae60*/  IMAD.U32 R5, RZ, RZ, UR5 ;  /* 0x00000005ff057e24 */ /* 0x000fc4000f8e00ff */
[----:B--2---:R0:W-:Y:S04]  /*ae70*/  STL.64 [R1+0x8], R8 ;  /* 0x0000080801007387 */ /* 0x0041e80000100a00 */
[----:B-1-3--:R0:W-:Y:S02]  /*ae80*/  STL.64 [R1+0x10], R10 ;  /* 0x0000100a01007387 */ /* 0x00a1e40000100a00 */
[----:B------:R-:W-:-:S07]  /*ae90*/  LEPC R20, `(.L_x_150) ;  /* 0x000000001014794e */ /* 0x000fce0000000000 */
[----:B0-----:R-:W-:Y:S05]  /*aea0*/  CALL.ABS.NOINC R12 ;  /* 0x000000000c007343 */ /* 0x001fea0003c00000 */
.L_x_150:
[----:B------:R-:W2:Y:S04]  /*aeb0*/  LDG.E.64 R8, desc[UR36][R18.64+-0x50] ;  /* 0xffffb02412087981 */ /* 0x000ea8000c1e1b00 */
[----:B------:R-:W3:Y:S01]  /*aec0*/  LDG.E.64 R10, desc[UR36][R18.64+-0x48] ;  /* 0xffffb824120a7981 */ /* 0x000ee2000c1e1b00 */
[----:B------:R-:W-:Y:S01]  /*aed0*/  VIADD R0, R16, 0x3 ;  /* 0x0000000310007836 */ /* 0x000fe20000000000 */
[----:B------:R0:W1:Y:S01]  /*aee0*/  LDC.64 R12, c[0x4][R17] ;  /* 0x01000000110c7b82 */ /* 0x0000620000000a00 */
[----:B------:R-:W4:Y:S01]  /*aef0*/  LDCU.64 UR4, c[0x4][0x10] ;  /* 0x01000200ff0477ac */ /* 0x000f220008000a00 */
[----:B------:R-:W-:Y:S02]  /*af00*/  IMAD.U32 R6, RZ, RZ, UR38 ;  /* 0x00000026ff067e24 */ /* 0x000fe4000f8e00ff */
[----:B------:R0:W-:Y:S01]  /*af10*/  STL [R1], R0 ;  /* 0x0000000001007387 */ /* 0x0001e20000100800 */
[----:B------:R-:W-:-:S02]  /*af20*/  IMAD.U32 R7, RZ, RZ, UR39 ;  /* 0x00000027ff077e24 */ /* 0x000fc4000f8e00ff */
[----:B----4-:R-:W-:Y:S01]  /*af30*/  IMAD.U32 R4, RZ, RZ, UR4 ;  /* 0x00000004ff047e24 */ /* 0x010fe2000f8e00ff */
[----:B------:R-:W-:Y:S01]  /*af40*/  MOV R5, UR5 ;  /* 0x0000000500057c02 */ /* 0x000fe20008000f00 */
[----:B--2---:R0:W-:Y:S04]  /*af50*/  STL.64 [R1+0x8], R8 ;  /* 0x0000080801007387 */ /* 0x0041e80000100a00 */
[----:B-1-3--:R0:W-:Y:S02]  /*af60*/  STL.64 [R1+0x10], R10 ;  /* 0x0000100a01007387 */ /* 0x00a1e40000100a00 */
[----:B------:R-:W-:-:S07]  /*af70*/  LEPC R20, `(.L_x_151) ;  /* 0x000000001014794e */ /* 0x000fce0000000000 */
[----:B0-----:R-:W-:Y:S05]  /*af80*/  CALL.ABS.NOINC R12 ;  /* 0x000000000c007343 */ /* 0x001fea0003c00000 */
.L_x_151:
        /* <DEDUP_REMOVED lines=14> */
.L_x_152:
        /* <DEDUP_REMOVED lines=14> */
.L_x_153:
        /* <DEDUP_REMOVED lines=14> */
.L_x_154:
        /* <DEDUP_REMOVED lines=14> */
.L_x_155:
        /* <DEDUP_REMOVED lines=14> */
.L_x_156:
        /* <DEDUP_REMOVED lines=14> */
.L_x_157:
        /* <DEDUP_REMOVED lines=14> */
.L_x_158:
        /* <DEDUP_REMOVED lines=14> */
.L_x_159:
        /* <DEDUP_REMOVED lines=14> */
.L_x_160:
        /* <DEDUP_REMOVED lines=14> */
.L_x_161:
        /* <DEDUP_REMOVED lines=14> */
.L_x_162:
        /* <DEDUP_REMOVED lines=14> */
.L_x_163:
[----:B------:R-:W-:Y:S02]  /*ba10*/  IADD3 R16, PT, PT, R16, 0x10, RZ ;  /* 0x0000001010107810 */ /* 0x000fe40007ffe0ff */
[----:B------:R-:W-:Y:S02]  /*ba20*/  IADD3 R18, P1, PT, R18, 0x100, RZ ;  /* 0x0000010012127810 */ /* 0x000fe40007f3e0ff */
[----:B------:R-:W-:-:S03]  /*ba30*/  ISETP.NE.AND P0, PT, R16, R2, PT ;  /* 0x000000021000720c */ /* 0x000fc60003f05270 */
[----:B------:R-:W-:-:S10]  /*ba40*/  IMAD.X R19, RZ, RZ, R19, P1 ;  /* 0x000000ffff137224 */ /* 0x000fd400008e0613 */
[----:B------:R-:W-:Y:S05]  /*ba50*/  @P0 BRA `(.L_x_164) ;  /* 0xfffffff0006c0947 */ /* 0x000fea000383ffff */
[----:B------:R-:W-:Y:S05]  /*ba60*/  BSYNC.RECONVERGENT B6 ;  /* 0x0000000000067941 */ /* 0x000fea0003800200 */
.L_x_147:
[----:B------:R-:W-:-:S13]  /*ba70*/  ISETP.NE.AND P0, PT, R22, RZ, PT ;  /* 0x000000ff1600720c */ /* 0x000fda0003f05270 */
[----:B------:R-:W-:Y:S05]  /*ba80*/  @!P0 EXIT ;  /* 0x000000000000894d */ /* 0x000fea0003800000 */
[----:B------:R-:W0:Y:S01]  /*ba90*/  LDC R0, c[0x0][0x3a0] ;  /* 0x0000e800ff007b82 */ /* 0x000e220000000800 */
[----:B------:R-:W-:Y:S02]  /*baa0*/  ISETP.GE.U32.AND P0, PT, R22, 0x8, PT ;  /* 0x000000081600780c */ /* 0x000fe40003f06070 */
[----:B0-----:R-:W-:-:S11]  /*bab0*/  LOP3.LUT R22, R0, 0x7, RZ, 0xc0, !PT ;  /* 0x0000000700167812 */ /* 0x001fd600078ec0ff */
[----:B------:R-:W-:Y:S05]  /*bac0*/  @!P0 BRA `(.L_x_165) ;  /* 0x0000000400cc8947 */ /* 0x000fea0003800000 */
[----:B------:R-:W0:Y:S01]  /*bad0*/  LDC.64 R16, c[0x0][0x388] ;  /* 0x0000e200ff107b82 */ /* 0x000e220000000a00 */
[----:B------:R-:W-:Y:S01]  /*bae0*/  MOV R18, 0x0 ;  /* 0x0000000000127802 */ /* 0x000fe20000000f00 */
[----:B------:R-:W1:Y:S01]  /*baf0*/  LDCU.64 UR4, c[0x4][0x10] ;  /* 0x01000200ff0477ac */ /* 0x000e620008000a00 */
[----:B0-----:R-:W-:-:S05]  /*bb00*/  IMAD.WIDE.U32 R16, R2, 0x10, R16 ;  /* 0x0000001002107825 */ /* 0x001fca00078e0010 */
[----:B------:R-:W2:Y:S04]  /*bb10*/  LDG.E.64 R8, desc[UR36][R16.64] ;  /* 0x0000002410087981 */ /* 0x000ea8000c1e1b00 */
[----:B------:R-:W3:Y:S01]  /*bb20*/  LDG.E.64 R10, desc[UR36][R16.64+0x8] ;  /* 0x00000824100a7981 */ /* 0x000ee2000c1e1b00 */
[----:B------:R0:W4:Y:S01]  /*bb30*/  LDC.64 R12, c[0x4][R18] ;  /* 0x01000000120c7b82 */ /* 0x0001220000000a00 */
[----:B-1----:R-:W-:Y:S01]  /*bb40*/  IMAD.U32 R4, RZ, RZ, UR4 ;  /* 0x00000004ff047e24 */ /* 0x002fe2000f8e00ff */
[----:B------:R-:W-:Y:S01]  /*bb50*/  MOV R5, UR5 ;  /* 0x0000000500057c02 */ /* 0x000fe20008000f00 */
[----:B------:R0:W-:Y:S01]  /*bb60*/  STL [R1], R2 ;  /* 0x0000000201007387 */ /* 0x0001e20000100800 */
[----:B------:R-:W-:Y:S02]  /*bb70*/  IMAD.U32 R6, RZ, RZ, UR38 ;  /* 0x00000026ff067e24 */ /* 0x000fe4000f8e00ff */
[----:B------:R-:W-:Y:S01]  /*bb80*/  IMAD.U32 R7, RZ, RZ, UR39 ;  /* 0x00000027ff077e24 */ /* 0x000fe2000f8e00ff */
[----:B--2---:R0:W-:Y:S04]  /*bb90*/  STL.64 [R1+0x8], R8 ;  /* 0x0000080801007387 */ /* 0x0041e80000100a00 */
[----:B---34-:R0:W-:Y:S02]  /*bba0*/  STL.64 [R1+0x10], R10 ;  /* 0x0000100a01007387 */ /* 0x0181e40000100a00 */
[----:B------:R-:W-:-:S07]  /*bbb0*/  LEPC R20, `(.L_x_166) ;  /* 0x000000001014794e */ /* 0x000fce0000000000 */
[----:B0-----:R-:W-:Y:S05]  /*bbc0*/  CALL.ABS.NOINC R12 ;  /* 0x000000000c007343 */ /* 0x001fea0003c00000 */
.L_x_166:
        /* <DEDUP_REMOVED lines=14> */
.L_x_167:
        /* <DEDUP_REMOVED lines=14> */
.L_x_168:
        /* <DEDUP_REMOVED lines=14> */
.L_x_169:
        /* <DEDUP_REMOVED lines=14> */
.L_x_170:
        /* <DEDUP_REMOVED lines=14> */
.L_x_171:
        /* <DEDUP_REMOVED lines=14> */
.L_x_172:
[----:B------:R-:W2:Y:S04]  /*c110*/  LDG.E.64 R8, desc[UR36][R16.64+0x70] ;  /* 0x0000702410087981 */ /* 0x000ea8000c1e1b00 */
[----:B------:R-:W3:Y:S01]  /*c120*/  LDG.E.64 R10, desc[UR36][R16.64+0x78] ;  /* 0x00007824100a7981 */ /* 0x000ee2000c1e1b00 */
[----:B------:R-:W-:Y:S01]  /*c130*/  IADD3 R0, PT, PT, R2, 0x7, RZ ;  /* 0x0000000702007810 */ /* 0x000fe20007ffe0ff */
[----:B------:R-:W0:Y:S01]  /*c140*/  LDC.64 R18, c[0x4][R18] ;  /* 0x0100000012127b82 */ /* 0x000e220000000a00 */
[----:B------:R-:W1:Y:S01]  /*c150*/  LDCU.64 UR4, c[0x4][0x10] ;  /* 0x01000200ff0477ac */ /* 0x000e620008000a00 */
[----:B------:R-:W-:Y:S01]  /*c160*/  MOV R6, UR38 ;  /* 0x0000002600067c02 */ /* 0x000fe20008000f00 */
[----:B------:R-:W-:Y:S01]  /*c170*/  IMAD.U32 R7, RZ, RZ, UR39 ;  /* 0x00000027ff077e24 */ /* 0x000fe2000f8e00ff */
[----:B------:R4:W-:Y:S01]  /*c180*/  STL [R1], R0 ;  /* 0x0000000001007387 */ /* 0x0009e20000100800 */
[----:B-1----:R-:W-:-:S02]  /*c190*/  IMAD.U32 R4, RZ, RZ, UR4 ;  /* 0x00000004ff047e24 */ /* 0x002fc4000f8e00ff */
[----:B------:R-:W-:Y:S01]  /*c1a0*/  IMAD.U32 R5, RZ, RZ, UR5 ;  /* 0x00000005ff057e24 */ /* 0x000fe2000f8e00ff */
[----:B--2---:R4:W-:Y:S04]  /*c1b0*/  STL.64 [R1+0x8], R8 ;  /* 0x0000080801007387 */ /* 0x0049e80000100a00 */
[----:B0--3--:R4:W-:Y:S02]  /*c1c0*/  STL.64 [R1+0x10], R10 ;  /* 0x0000100a01007387 */ /* 0x0099e40000100a00 */
[----:B------:R-:W-:-:S07]  /*c1d0*/  LEPC R20, `(.L_x_173) ;  /* 0x000000001014794e */ /* 0x000fce0000000000 */
[----:B----4-:R-:W-:Y:S05]  /*c1e0*/  CALL.ABS.NOINC R18 ;  /* 0x0000000012007343 */ /* 0x010fea0003c00000 */
.L_x_173:
[----:B------:R-:W-:-:S07]  /*c1f0*/  VIADD R2, R2, 0x8 ;  /* 0x0000000802027836 */ /* 0x000fce0000000000 */
.L_x_165:
        /* <DEDUP_REMOVED lines=13> */
[----:B-1----:R-:W-:Y:S01]  /*c2d0*/  MOV R4, UR4 ;  /* 0x0000000400047c02 */ /* 0x002fe20008000f00 */
[----:B------:R-:W-:Y:S01]  /*c2e0*/  IMAD.U32 R5, RZ, RZ, UR5 ;  /* 0x00000005ff057e24 */ /* 0x000fe2000f8e00ff */
[----:B------:R0:W-:Y:S01]  /*c2f0*/  STL [R1], R2 ;  /* 0x0000000201007387 */ /* 0x0001e20000100800 */
[----:B------:R-:W-:Y:S01]  /*c300*/  IMAD.U32 R6, RZ, RZ, UR38 ;  /* 0x00000026ff067e24 */ /* 0x000fe2000f8e00ff */
[----:B------:R-:W-:-:S02]  /*c310*/  MOV R7, UR39 ;  /* 0x0000002700077c02 */ /* 0x000fc40008000f00 */
[----:B--2---:R0:W-:Y:S04]  /*c320*/  STL.64 [R1+0x8], R8 ;  /* 0x0000080801007387 */ /* 0x0041e80000100a00 */
[----:B---34-:R0:W-:Y:S02]  /*c330*/  STL.64 [R1+0x10], R10 ;  /* 0x0000100a01007387 */ /* 0x0181e40000100a00 */
[----:B------:R-:W-:-:S07]  /*c340*/  LEPC R20, `(.L_x_175) ;  /* 0x000000001014794e */ /* 0x000fce0000000000 */
[----:B0-----:R-:W-:Y:S05]  /*c350*/  CALL.ABS.NOINC R12 ;  /* 0x000000000c007343 */ /* 0x001fea0003c00000 */
.L_x_175:
        /* <DEDUP_REMOVED lines=14> */
.L_x_176:
        /* <DEDUP_REMOVED lines=14> */
.L_x_177:
[----:B------:R-:W2:Y:S04]  /*c520*/  LDG.E.64 R8, desc[UR36][R16.64+0x30] ;  /* 0x0000302410087981 */ /* 0x000ea8000c1e1b00 */
[----:B------:R-:W3:Y:S01]  /*c530*/  LDG.E.64 R10, desc[UR36][R16.64+0x38] ;  /* 0x00003824100a7981 */ /* 0x000ee2000c1e1b00 */
[----:B------:R-:W-:Y:S01]  /*c540*/  VIADD R0, R2, 0x3 ;  /* 0x0000000302007836 */ /* 0x000fe20000000000 */
[----:B------:R-:W0:Y:S01]  /*c550*/  LDC.64 R18, c[0x4][R18] ;  /* 0x0100000012127b82 */ /* 0x000e220000000a00 */
[----:B------:R-:W1:Y:S01]  /*c560*/  LDCU.64 UR4, c[0x4][0x10] ;  /* 0x01000200ff0477ac */ /* 0x000e620008000a00 */
[----:B------:R-:W-:Y:S01]  /*c570*/  IMAD.U32 R6, RZ, RZ, UR38 ;  /* 0x00000026ff067e24 */ /* 0x000fe2000f8e00ff */
[----:B------:R-:W-:Y:S01]  /*c580*/  MOV R7, UR39 ;  /* 0x0000002700077c02 */ /* 0x000fe20008000f00 */
[----:B------:R4:W-:Y:S01]  /*c590*/  STL [R1], R0 ;  /* 0x0000000001007387 */ /* 0x0009e20000100800 */
[----:B-1----:R-:W-:Y:S01]  /*c5a0*/  MOV R4, UR4 ;  /* 0x0000000400047c02 */ /* 0x002fe20008000f00 */
[----:B------:R-:W-:-:S02]  /*c5b0*/  IMAD.U32 R5, RZ, RZ, UR5 ;  /* 0x00000005ff057e24 */ /* 0x000fc4000f8e00ff */
[----:B--2---:R4:W-:Y:S04]  /*c5c0*/  STL.64 [R1+0x8], R8 ;  /* 0x0000080801007387 */ /* 0x0049e80000100a00 */
[----:B0--3--:R4:W-:Y:S02]  /*c5d0*/  STL.64 [R1+0x10], R10 ;  /* 0x0000100a01007387 */ /* 0x0099e40000100a00 */
[----:B------:R-:W-:-:S07]  /*c5e0*/  LEPC R20, `(.L_x_178) ;  /* 0x000000001014794e */ /* 0x000fce0000000000 */
[----:B----4-:R-:W-:Y:S05]  /*c5f0*/  CALL.ABS.NOINC R18 ;  /* 0x0000000012007343 */ /* 0x010fea0003c00000 */
.L_x_178:
[----:B------:R-:W-:-:S07]  /*c600*/  VIADD R2, R2, 0x4 ;  /* 0x0000000402027836 */ /* 0x000fce0000000000 */
.L_x_174:
[----:B------:R-:W-:-:S13]  /*c610*/  ISETP.NE.AND P0, PT, R22, RZ, PT ;  /* 0x000000ff1600720c */ /* 0x000fda0003f05270 */
[----:B------:R-:W-:Y:S05]  /*c620*/  @!P0 EXIT ;  /* 0x000000000000894d */ /* 0x000fea0003800000 */
[----:B------:R-:W0:Y:S01]  /*c630*/  LDC.64 R4, c[0x0][0x388] ;  /* 0x0000e200ff047b82 */ /* 0x000e220000000a00 */
[----:B------:R-:W-:Y:S02]  /*c640*/  IMAD.MOV R18, RZ, RZ, -R22 ;  /* 0x000000ffff127224 */ /* 0x000fe400078e0a16 */
[----:B0-----:R-:W-:-:S03]  /*c650*/  IMAD.WIDE.U32 R4, R2, 0x10, R4 ;  /* 0x0000001002047825 */ /* 0x001fc600078e0004 */
[----:B------:R-:W-:-:S04]  /*c660*/  IADD3 R0, P0, PT, R4, 0x8, RZ ;  /* 0x0000000804007810 */ /* 0x000fc80007f1e0ff */
[----:B------:R-:W-:-:S09]  /*c670*/  IADD3.X R17, PT, PT, RZ, R5, RZ, P0, !PT ;  /* 0x00000005ff117210 */ /* 0x000fd200007fe4ff */
.L_x_180:
[----:B------:R-:W-:Y:S01]  /*c680*/  IMAD.MOV.U32 R16, RZ, RZ, R0 ;  /* 0x000000ffff107224 */ /* 0x000fe200078e0000 */
[----:B------:R-:W0:Y:S04]  /*c690*/  LDCU.64 UR4, c[0x4][0x10] ;  /* 0x01000200ff0477ac */ /* 0x000e280008000a00 */
[----:B------:R-:W2:Y:S04]  /*c6a0*/  LDG.E.64 R8, desc[UR36][R16.64+-0x8] ;  /* 0xfffff82410087981 */ /* 0x000ea8000c1e1b00 */
[----:B------:R-:W3:Y:S01]  /*c6b0*/  LDG.E.64 R10, desc[UR36][R16.64] ;  /* 0x00000024100a7981 */ /* 0x000ee2000c1e1b00 */
[----:B------:R-:W-:Y:S01]  /*c6c0*/  MOV R0, 0x0 ;  /* 0x0000000000007802 */ /* 0x000fe20000000f00 */
[----:B------:R-:W-:-:S02]  /*c6d0*/  IMAD.U32 R6, RZ, RZ, UR38 ;  /* 0x00000026ff067e24 */ /* 0x000fc4000f8e00ff */
[----:B------:R1:W-:Y:S01]  /*c6e0*/  STL [R1], R2 ;  /* 0x0000000201007387 */ /* 0x0003e20000100800 */
[----:B------:R1:W4:Y:S01]  /*c6f0*/  LDC.64 R12, c[0x4][R0] ;  /* 0x01000000000c7b82 */ /* 0x0003220000000a00 */
[----:B------:R-:W-:Y:S02]  /*c700*/  IMAD.U32 R7, RZ, RZ, UR39 ;  /* 0x00000027ff077e24 */ /* 0x000fe4000f8e00ff */
[----:B0-----:R-:W-:Y:S01]  /*c710*/  IMAD.U32 R4, RZ, RZ, UR4 ;  /* 0x00000004ff047e24 */ /* 0x001fe2000f8e00ff */
[----:B------:R-:W-:Y:S01]  /*c720*/  MOV R5, UR5 ;  /* 0x0000000500057c02 */ /* 0x000fe20008000f00 */
[----:B--2---:R1:W-:Y:S04]  /*c730*/  STL.64 [R1+0x8], R8 ;  /* 0x0000080801007387 */ /* 0x0043e80000100a00 */
[----:B---34-:R1:W-:Y:S02]  /*c740*/  STL.64 [R1+0x10], R10 ;  /* 0x0000100a01007387 */ /* 0x0183e40000100a00 */
[----:B------:R-:W-:-:S07]  /*c750*/  LEPC R20, `(.L_x_179) ;  /* 0x000000001014794e */ /* 0x000fce0000000000 */
[----:B-1----:R-:W-:Y:S05]  /*c760*/  CALL.ABS.NOINC R12 ;  /* 0x000000000c007343 */ /* 0x002fea0003c00000 */
.L_x_179:
[----:B------:R-:W-:Y:S02]  /*c770*/  IADD3 R18, PT, PT, R18, 0x1, RZ ;  /* 0x0000000112127810 */ /* 0x000fe40007ffe0ff */
[----:B------:R-:W-:Y:S02]  /*c780*/  IADD3 R0, P1, PT, R16, 0x10, RZ ;  /* 0x0000001010007810 */ /* 0x000fe40007f3e0ff */
[----:B------:R-:W-:-:S03]  /*c790*/  ISETP.NE.AND P0, PT, R18, RZ, PT ;  /* 0x000000ff1200720c */ /* 0x000fc60003f05270 */
[----:B------:R-:W-:-:S10]  /*c7a0*/  IMAD.X R16, RZ, RZ, R17, P1 ;  /* 0x000000ffff107224 */ /* 0x000fd400008e0611 */
[----:B------:R-:W-:Y:S05]  /*c7b0*/  @!P0 EXIT ;  /* 0x000000000000894d */ /* 0x000fea0003800000 */
[----:B------:R-:W-:Y:S01]  /*c7c0*/  VIADD R2, R2, 0x1 ;  /* 0x0000000102027836 */ /* 0x000fe20000000000 */
[----:B------:R-:W-:Y:S01]  /*c7d0*/  MOV R17, R16 ;  /* 0x0000001000117202 */ /* 0x000fe20000000f00 */
[----:B------:R-:W-:Y:S06]  /*c7e0*/  BRA `(.L_x_180) ;  /* 0xfffffffc00a47947 */ /* 0x000fec000383ffff */
.L_x_85:
[----:B------:R-:W-:Y:S01]  /*c7f0*/  IMAD.MOV.U32 R2, RZ, RZ, 0x1 ;  /* 0x00000001ff027424 */ /* 0x000fe200078e00ff */
[----:B------:R-:W-:Y:S01]  /*c800*/  MOV R0, 0x0 ;  /* 0x0000000000007802 */ /* 0x000fe20000000f00 */
[----:B------:R-:W-:Y:S01]  /*c810*/  IMAD.MOV.U32 R3, RZ, RZ, 0xa ;  /* 0x0000000aff037424 */ /* 0x000fe200078e00ff */
[----:B------:R-:W0:Y:S01]  /*c820*/  LDCU.64 UR4, c[0x4][0x8] ;  /* 0x01000100ff0477ac */ /* 0x000e220008000a00 */
[----:B------:R-:W-:Y:S01]  /*c830*/  IMAD.U32 R6, RZ, RZ, UR38 ;  /* 0x00000026ff067e24 */ /* 0x000fe2000f8e00ff */
[----:B------:R1:W2:Y:S01]  /*c840*/  LDC.64 R8, c[0x4][R0] ;  /* 0x0100000000087b82 */ /* 0x0002a20000000a00 */
[----:B------:R-:W-:Y:S01]  /*c850*/  MOV R7, UR39 ;  /* 0x0000002700077c02 */ /* 0x000fe20008000f00 */
[----:B------:R1:W-:Y:S01]  /*c860*/  STL.64 [R1], R2 ;  /* 0x0000000201007387 */ /* 0x0003e20000100a00 */
[----:B0-----:R-:W-:Y:S01]  /*c870*/  MOV R4, UR4 ;  /* 0x0000000400047c02 */ /* 0x001fe20008000f00 */
[----:B-1----:R-:W-:-:S07]  /*c880*/  IMAD.U32 R5, RZ, RZ, UR5 ;  /* 0x00000005ff057e24 */ /* 0x002fce000f8e00ff */
[----:B------:R-:W-:-:S07]  /*c890*/  LEPC R20, `(.L_x_181) ;  /* 0x000000001014794e */ /* 0x000fce0000000000 */
[----:B--2---:R-:W-:Y:S05]  /*c8a0*/  CALL.ABS.NOINC R8 ;  /* 0x0000000008007343 */ /* 0x004fea0003c00000 */
.L_x_181:
[----:B------:R-:W-:Y:S05]  /*c8b0*/  EXIT ;  /* 0x000000000000794d */ /* 0x000fea0003800000 */
        .weak           $__internal_0_$__cuda_sm20_div_rn_f64_full
        .type           $__internal_0_$__cuda_sm20_div_rn_f64_full,@function
        .size           $__internal_0_$__cuda_sm20_div_rn_f64_full,($__internal_1_$__cuda_sm20_dsqrt_rn_f64_mediumpath_v1 - $__internal_0_$__cuda_sm20_div_rn_f64_full)
$__internal_0_$__cuda_sm20_div_rn_f64_full:
[C---:B------:R-:W-:Y:S01]  /*c8c0*/  FSETP.GEU.AND P0, PT, |R29|.reuse, 1.469367938527859385e-39, PT ;  /* 0x001000001d00780b */ /* 0x040fe20003f0e200 */
[----:B------:R-:W-:Y:S01]  /*c8d0*/  IMAD.MOV.U32 R16, RZ, RZ, 0x1 ;  /* 0x00000001ff107424 */ /* 0x000fe200078e00ff */
[C---:B------:R-:W-:Y:S01]  /*c8e0*/  LOP3.LUT R4, R29.reuse, 0x800fffff, RZ, 0xc0, !PT ;  /* 0x800fffff1d047812 */ /* 0x040fe200078ec0ff */
[----:B------:R-:W-:Y:S01]  /*c8f0*/  IMAD.MOV.U32 R32, RZ, RZ, 0x1ca00000 ;  /* 0x1ca00000ff207424 */ /* 0x000fe200078e00ff */
[----:B------:R-:W-:Y:S02]  /*c900*/  LOP3.LUT R22, R29, 0x7ff00000, RZ, 0xc0, !PT ;  /* 0x7ff000001d167812 */ /* 0x000fe400078ec0ff */
[----:B------:R-:W-:Y:S01]  /*c910*/  LOP3.LUT R5, R4, 0x3ff00000, RZ, 0xfc, !PT ;  /* 0x3ff0000004057812 */ /* 0x000fe200078efcff */
[----:B------:R-:W-:Y:S01]  /*c920*/  IMAD.MOV.U32 R4, RZ, RZ, R28 ;  /* 0x000000ffff047224 */ /* 0x000fe200078e001c */
[----:B------:R-:W-:Y:S02]  /*c930*/  LOP3.LUT R33, R27, 0x7ff00000, RZ, 0xc0, !PT ;  /* 0x7ff000001b217812 */ /* 0x000fe400078ec0ff */
[----:B------:R-:W-:-:S02]  /*c940*/  MOV R26, R0 ;  /* 0x00000000001a7202 */ /* 0x000fc40000000f00 */
[----:B------:R-:W-:Y:S01]  /*c950*/  ISETP.GE.U32.AND P2, PT, R33, R22, PT ;  /* 0x000000162100720c */ /* 0x000fe20003f46070 */
[----:B------:R-:W-:Y:S01]  /*c960*/  @!P0 DMUL R4, R28, 8.98846567431157953865e+307 ;  /* 0x7fe000001c048828 */ /* 0x000fe20000000000 */
[----:B------:R-:W-:-:S05]  /*c970*/  IMAD.MOV.U32 R31, RZ, RZ, R33 ;  /* 0x000000ffff1f7224 */ /* 0x000fca00078e0021 */
[----:B------:R-:W0:Y:S02]  /*c980*/  MUFU.RCP64H R17, R5 ;  /* 0x0000000500117308 */ /* 0x000e240000001800 */
[----:B0-----:R-:W-:-:S08]  /*c990*/  DFMA R18, R16, -R4, 1 ;  /* 0x3ff000001012742b */ /* 0x001fd00000000804 */
[----:B------:R-:W-:-:S08]  /*c9a0*/  DFMA R18, R18, R18, R18 ;  /* 0x000000121212722b */ /* 0x000fd00000000012 */
[----:B------:R-:W-:Y:S01]  /*c9b0*/  DFMA R18, R16, R18, R16 ;  /* 0x000000121012722b */ /* 0x000fe20000000010 */
[----:B------:R-:W-:Y:S02]  /*c9c0*/  SEL R17, R32, 0x63400000, !P2 ;  /* 0x6340000020117807 */ /* 0x000fe40005000000 */
[----:B------:R-:W-:Y:S02]  /*c9d0*/  FSETP.GEU.AND P2, PT, |R27|, 1.469367938527859385e-39, PT ;  /* 0x001000001b00780b */ /* 0x000fe40003f4e200 */
[----:B------:R-:W-:-:S03]  /*c9e0*/  LOP3.LUT R17, R17, 0x800fffff, R27, 0xf8, !PT ;  /* 0x800fffff11117812 */ /* 0x000fc600078ef81b */
[----:B------:R-:W-:Y:S01]  /*c9f0*/  DFMA R20, R18, -R4, 1 ;  /* 0x3ff000001214742b */ /* 0x000fe20000000804 */
[----:B------:R-:W-:-:S07]  /*ca00*/  MOV R16, R26 ;  /* 0x0000001a00107202 */ /* 0x000fce0000000f00 */
[----:B------:R-:W-:Y:S01]  /*ca10*/  DFMA R20, R18, R20, R18 ;  /* 0x000000141214722b */ /* 0x000fe20000000012 */
[----:B------:R-:W-:Y:S10]  /*ca20*/  @P2 BRA `(.L_x_182) ;  /* 0x0000000000202947 */ /* 0x000ff40003800000 */
[----:B------:R-:W-:Y:S01]  /*ca30*/  LOP3.LUT R0, R29, 0x7ff00000, RZ, 0xc0, !PT ;  /* 0x7ff000001d007812 */ /* 0x000fe200078ec0ff */
[----:B------:R-:W-:-:S03]  /*ca40*/  IMAD.MOV.U32 R18, RZ, RZ, RZ ;  /* 0x000000ffff127224 */ /* 0x000fc600078e00ff */
[----:B------:R-:W-:-:S04]  /*ca50*/  ISETP.GE.U32.AND P2, PT, R33, R0, PT ;  /* 0x000000002100720c */ /* 0x000fc80003f46070 */
[----:B------:R-:W-:-:S04]  /*ca60*/  SEL R19, R32, 0x63400000, !P2 ;  /* 0x6340000020137807 */ /* 0x000fc80005000000 */
[----:B------:R-:W-:-:S04]  /*ca70*/  LOP3.LUT R19, R19, 0x80000000, R27, 0xf8, !PT ;  /* 0x8000000013137812 */ /* 0x000fc800078ef81b */
[----:B------:R-:W-:-:S06]  /*ca80*/  LOP3.LUT R19, R19, 0x100000, RZ, 0xfc, !PT ;  /* 0x0010000013137812 */ /* 0x000fcc00078efcff */
[----:B------:R-:W-:-:S10]  /*ca90*/  DFMA R16, R16, 2, -R18 ;  /* 0x400000001010782b */ /* 0x000fd40000000812 */
[----:B------:R-:W-:-:S07]  /*caa0*/  LOP3.LUT R31, R17, 0x7ff00000, RZ, 0xc0, !PT ;  /* 0x7ff00000111f7812 */ /* 0x000fce00078ec0ff */
.L_x_182:
[----:B------:R-:W-:Y:S01]  /*cab0*/  IMAD.MOV.U32 R0, RZ, RZ, R22 ;  /* 0x000000ffff007224 */ /* 0x000fe200078e0016 */
[----:B------:R-:W-:Y:S01]  /*cac0*/  IADD3 R34, PT, PT, R31, -0x1, RZ ;  /* 0xffffffff1f227810 */ /* 0x000fe20007ffe0ff */
[----:B------:R-:W-:Y:S01]  /*cad0*/  DMUL R18, R20, R16 ;  /* 0x0000001014127228 */ /* 0x000fe20000000000 */
[----:B------:R-:W-:Y:S02]  /*cae0*/  @!P0 LOP3.LUT R0, R5, 0x7ff00000, RZ, 0xc0, !PT ;  /* 0x7ff0000005008812 */ /* 0x000fe400078ec0ff */
[----:B------:R-:W-:-:S03]  /*caf0*/  ISETP.GT.U32.AND P0, PT, R34, 0x7feffffe, PT ;  /* 0x7feffffe2200780c */ /* 0x000fc60003f04070 */
[----:B------:R-:W-:Y:S02]  /*cb00*/  VIADD R34, R0, 0xffffffff ;  /* 0xffffffff00227836 */ /* 0x000fe40000000000 */
[----:B------:R-:W-:-:S03]  /*cb10*/  DFMA R22, R18, -R4, R16 ;  /* 0x800000041216722b */ /* 0x000fc60000000010 */
[----:B------:R-:W-:-:S05]  /*cb20*/  ISETP.GT.U32.OR P0, PT, R34, 0x7feffffe, P0 ;  /* 0x7feffffe2200780c */ /* 0x000fca0000704470 */
[----:B------:R-:W-:-:S08]  /*cb30*/  DFMA R22, R20, R22, R18 ;  /* 0x000000161416722b */ /* 0x000fd00000000012 */
[----:B------:R-:W-:Y:S05]  /*cb40*/  @P0 BRA `(.L_x_183) ;  /* 0x00000000006c0947 */ /* 0x000fea0003800000 */
[----:B------:R-:W-:Y:S01]  /*cb50*/  LOP3.LUT R18, R29, 0x7ff00000, RZ, 0xc0, !PT ;  /* 0x7ff000001d127812 */ /* 0x000fe200078ec0ff */
[----:B------:R-:W-:-:S03]  /*cb60*/  IMAD.MOV.U32 R20, RZ, RZ, RZ ;  /* 0x000000ffff147224 */ /* 0x000fc600078e00ff */
[CC--:B------:R-:W-:Y:S02]  /*cb70*/  VIADDMNMX R0, R33.reuse, -R18.reuse, 0xb9600000, !PT ;  /* 0xb960000021007446 */ /* 0x0c0fe40007800912 */
[----:B------:R-:W-:Y:S02]  /*cb80*/  ISETP.GE.U32.AND P0, PT, R33, R18, PT ;  /* 0x000000122100720c */ /* 0x000fe40003f06070 */
[----:B------:R-:W-:Y:S02]  /*cb90*/  VIMNMX R0, PT, PT, R0, 0x46a00000, PT ;  /* 0x46a0000000007848 */ /* 0x000fe40003fe0100 */
[----:B------:R-:W-:-:S05]  /*cba0*/  SEL R19, R32, 0x63400000, !P0 ;  /* 0x6340000020137807 */ /* 0x000fca0004000000 */
[----:B------:R-:W-:-:S05]  /*cbb0*/  IMAD.IADD R0, R0, 0x1, -R19 ;  /* 0x0000000100007824 */ /* 0x000fca00078e0a13 */
[----:B------:R-:W-:-:S06]  /*cbc0*/  IADD3 R21, PT, PT, R0, 0x7fe00000, RZ ;  /* 0x7fe0000000157810 */ /* 0x000fcc0007ffe0ff */
[----:B------:R-:W-:-:S10]  /*cbd0*/  DMUL R18, R22, R20 ;  /* 0x0000001416127228 */ /* 0x000fd40000000000 */
[----:B------:R-:W-:-:S13]  /*cbe0*/  FSETP.GTU.AND P0, PT, |R19|, 1.469367938527859385e-39, PT ;  /* 0x001000001300780b */ /* 0x000fda0003f0c200 */
[----:B------:R-:W-:Y:S05]  /*cbf0*/  @P0 BRA `(.L_x_184) ;  /* 0x0000000000940947 */ /* 0x000fea0003800000 */
[----:B------:R-:W-:Y:S01]  /*cc00*/  DFMA R4, R22, -R4, R16 ;  /* 0x800000041604722b */ /* 0x000fe20000000010 */
[----:B------:R-:W-:-:S09]  /*cc10*/  IMAD.MOV.U32 R20, RZ, RZ, RZ ;  /* 0x000000ffff147224 */ /* 0x000fd200078e00ff */
[C---:B------:R-:W-:Y:S02]  /*cc20*/  FSETP.NEU.AND P0, PT, R5.reuse, RZ, PT ;  /* 0x000000ff0500720b */ /* 0x040fe40003f0d000 */
[----:B------:R-:W-:-:S04]  /*cc30*/  LOP3.LUT R29, R5, 0x80000000, R29, 0x48, !PT ;  /* 0x80000000051d7812 */ /* 0x000fc800078e481d */
[----:B------:R-:W-:-:S07]  /*cc40*/  LOP3.LUT R21, R29, R21, RZ, 0xfc, !PT ;  /* 0x000000151d157212 */ /* 0x000fce00078efcff */
[----:B------:R-:W-:Y:S05]  /*cc50*/  @!P0 BRA `(.L_x_184) ;  /* 0x00000000007c8947 */ /* 0x000fea0003800000 */
[----:B------:R-:W-:Y:S01]  /*cc60*/  IADD3 R5, PT, PT, -R0, RZ, RZ ;  /* 0x000000ff00057210 */ /* 0x000fe20007ffe1ff */
[----:B------:R-:W-:Y:S01]  /*cc70*/  IMAD.MOV.U32 R4, RZ, RZ, RZ ;  /* 0x000000ffff047224 */ /* 0x000fe200078e00ff */
[----:B------:R-:W-:-:S05]  /*cc80*/  DMUL.RP R20, R22, R20 ;  /* 0x0000001416147228 */ /* 0x000fca0000008000 */
[----:B------:R-:W-:-:S05]  /*cc90*/  DFMA R4, R18, -R4, R22 ;  /* 0x800000041204722b */ /* 0x000fca0000000016 */
[----:B------:R-:W-:Y:S02]  /*cca0*/  LOP3.LUT R29, R21, R29, RZ, 0x3c, !PT ;  /* 0x0000001d151d7212 */ /* 0x000fe400078e3cff */
[----:B------:R-:W-:-:S04]  /*ccb0*/  IADD3 R4, PT, PT, -R0, -0x43300000, RZ ;  /* 0xbcd0000000047810 */ /* 0x000fc80007ffe1ff */
[----:B------:R-:W-:-:S04]  /*ccc0*/  FSETP.NEU.AND P0, PT, |R5|, R4, PT ;  /* 0x000000040500720b */ /* 0x000fc80003f0d200 */
[----:B------:R-:W-:Y:S02]  /*ccd0*/  FSEL R18, R20, R18, !P0 ;  /* 0x0000001214127208 */ /* 0x000fe40004000000 */
[----:B------:R-:W-:Y:S01]  /*cce0*/  FSEL R19, R29, R19, !P0 ;  /* 0x000000131d137208 */ /* 0x000fe20004000000 */
[----:B------:R-:W-:Y:S06]  /*ccf0*/  BRA `(.L_x_184) ;  /* 0x0000000000547947 */ /* 0x000fec0003800000 */
.L_x_183:
[----:B------:R-:W-:-:S14]  /*cd00*/  DSETP.NAN.AND P0, PT, R26, R26, PT ;  /* 0x0000001a1a00722a */ /* 0x000fdc0003f08000 */
[----:B------:R-:W-:Y:S05]  /*cd10*/  @P0 BRA `(.L_x_185) ;  /* 0x0000000000440947 */ /* 0x000fea0003800000 */
[----:B------:R-:W-:-:S14]  /*cd20*/  DSETP.NAN.AND P0, PT, R28, R28, PT ;  /* 0x0000001c1c00722a */ /* 0x000fdc0003f08000 */
[----:B------:R-:W-:Y:S05]  /*cd30*/  @P0 BRA `(.L_x_186) ;  /* 0x0000000000300947 */ /* 0x000fea0003800000 */
[----:B------:R-:W-:Y:S01]  /*cd40*/  ISETP.NE.AND P0, PT, R31, R0, PT ;  /* 0x000000001f00720c */ /* 0x000fe20003f05270 */
[----:B------:R-:W-:Y:S01]  /*cd50*/  IMAD.MOV.U32 R18, RZ, RZ, 0x0 ;  /* 0x00000000ff127424 */ /* 0x000fe200078e00ff */
[----:B------:R-:W-:-:S11]  /*cd60*/  MOV R19, 0xfff80000 ;  /* 0xfff8000000137802 */ /* 0x000fd60000000f00 */
[----:B------:R-:W-:Y:S05]  /*cd70*/  @!P0 BRA `(.L_x_184) ;  /* 0x0000000000348947 */ /* 0x000fea0003800000 */
[----:B------:R-:W-:Y:S02]  /*cd80*/  ISETP.NE.AND P0, PT, R31, 0x7ff00000, PT ;  /* 0x7ff000001f00780c */ /* 0x000fe40003f05270 */
[----:B------:R-:W-:Y:S02]  /*cd90*/  LOP3.LUT R19, R27, 0x80000000, R29, 0x48, !PT ;  /* 0x800000001b137812 */ /* 0x000fe400078e481d */
[----:B------:R-:W-:-:S13]  /*cda0*/  ISETP.EQ.OR P0, PT, R0, RZ, !P0 ;  /* 0x000000ff0000720c */ /* 0x000fda0004702670 */
[----:B------:R-:W-:Y:S01]  /*cdb0*/  @P0 LOP3.LUT R0, R19, 0x7ff00000, RZ, 0xfc, !PT ;  /* 0x7ff0000013000812 */ /* 0x000fe200078efcff */
[----:B------:R-:W-:Y:S02]  /*cdc0*/  @!P0 IMAD.MOV.U32 R18, RZ, RZ, RZ ;  /* 0x000000ffff128224 */ /* 0x000fe400078e00ff */
[----:B------:R-:W-:Y:S01]  /*cdd0*/  @P0 IMAD.MOV.U32 R18, RZ, RZ, RZ ;  /* 0x000000ffff120224 */ /* 0x000fe200078e00ff */
[----:B------:R-:W-:Y:S01]  /*cde0*/  @P0 MOV R19, R0 ;  /* 0x0000000000130202 */ /* 0x000fe20000000f00 */
[----:B------:R-:W-:Y:S06]  /*cdf0*/  BRA `(.L_x_184) ;  /* 0x0000000000147947 */ /* 0x000fec0003800000 */
.L_x_186:
[----:B------:R-:W-:Y:S01]  /*ce00*/  LOP3.LUT R19, R29, 0x80000, RZ, 0xfc, !PT ;  /* 0x000800001d137812 */ /* 0x000fe200078efcff */
[----:B------:R-:W-:Y:S01]  /*ce10*/  IMAD.MOV.U32 R18, RZ, RZ, R28 ;  /* 0x000000ffff127224 */ /* 0x000fe200078e001c */
[----:B------:R-:W-:Y:S06]  /*ce20*/  BRA `(.L_x_184) ;  /* 0x0000000000087947 */ /* 0x000fec0003800000 */
.L_x_185:
[----:B------:R-:W-:Y:S01]  /*ce30*/  LOP3.LUT R19, R27, 0x80000, RZ, 0xfc, !PT ;  /* 0x000800001b137812 */ /* 0x000fe200078efcff */
[----:B------:R-:W-:-:S07]  /*ce40*/  IMAD.MOV.U32 R18, RZ, RZ, R26 ;  /* 0x000000ffff127224 */ /* 0x000fce00078e001a */
.L_x_184:
[----:B------:R-:W-:Y:S01]  /*ce50*/  MOV R4, R30 ;  /* 0x0000001e00047202 */ /* 0x000fe20000000f00 */
[----:B------:R-:W-:-:S04]  /*ce60*/  IMAD.MOV.U32 R5, RZ, RZ, 0x0 ;  /* 0x00000000ff057424 */ /* 0x000fc800078e00ff */
[----:B------:R-:W-:Y:S05]  /*ce70*/  RET.REL.NODEC R4 `(_Z6kmeansP6VectorS0_S0_Piiii) ;  /* 0xffffff3004607950 */ /* 0x000fea0003c3ffff */
        .weak           $__internal_1_$__cuda_sm20_dsqrt_rn_f64_mediumpath_v1
        .type           $__internal_1_$__cuda_sm20_dsqrt_rn_f64_mediumpath_v1,@function
        .size           $__internal_1_$__cuda_sm20_dsqrt_rn_f64_mediumpath_v1,($_Z6kmeansP6VectorS0_S0_Piiii$__internal_accurate_pow - $__internal_1_$__cuda_sm20_dsqrt_rn_f64_mediumpath_v1)
$__internal_1_$__cuda_sm20_dsqrt_rn_f64_mediumpath_v1:
[----:B------:R-:W-:Y:S01]  /*ce80*/  ISETP.GE.U32.AND P0, PT, R8, -0x3400000, PT ;  /* 0xfcc000000800780c */ /* 0x000fe20003f06070 */
[----:B------:R-:W-:Y:S01]  /*ce90*/  IMAD.MOV.U32 R10, RZ, RZ, R28 ;  /* 0x000000ffff0a7224 */ /* 0x000fe200078e001c */
[----:B------:R-:W-:Y:S01]  /*cea0*/  MOV R11, R29 ;  /* 0x0000001d000b7202 */ /* 0x000fe20000000f00 */
[----:B------:R-:W-:Y:S02]  /*ceb0*/  IMAD.MOV.U32 R8, RZ, RZ, R18 ;  /* 0x000000ffff087224 */ /* 0x000fe400078e0012 */
[----:B------:R-:W-:-:S08]  /*cec0*/  IMAD.MOV.U32 R9, RZ, RZ, R19 ;  /* 0x000000ffff097224 */ /* 0x000fd000078e0013 */
[----:B------:R-:W-:Y:S05]  /*ced0*/  @!P0 BRA `(.L_x_187) ;  /* 0x0000000000208947 */ /* 0x000fea0003800000 */
[----:B------:R-:W-:-:S10]  /*cee0*/  DFMA.RM R8, R8, R12, R14 ;  /* 0x0000000c0808722b */ /* 0x000fd4000000400e */
[----:B------:R-:W-:-:S04]  /*cef0*/  IADD3 R12, P0, PT, R8, 0x1, RZ ;  /* 0x00000001080c7810 */ /* 0x000fc80007f1e0ff */
[----:B------:R-:W-:-:S06]  /*cf00*/  IADD3.X R13, PT, PT, RZ, R9, RZ, P0, !PT ;  /* 0x00000009ff0d7210 */ /* 0x000fcc00007fe4ff */
[----:B------:R-:W-:-:S08]  /*cf10*/  DFMA.RP R10, -R8, R12, R10 ;  /* 0x0000000c080a722b */ /* 0x000fd0000000810a */
[----:B------:R-:W-:-:S06]  /*cf20*/  DSETP.GT.AND P0, PT, R10, RZ, PT ;  /* 0x000000ff0a00722a */ /* 0x000fcc0003f04000 */
[----:B------:R-:W-:Y:S02]  /*cf30*/  FSEL R8, R12, R8, P0 ;  /* 0x000000080c087208 */ /* 0x000fe40000000000 */
[----:B------:R-:W-:Y:S01]  /*cf40*/  FSEL R9, R13, R9, P0 ;  /* 0x000000090d097208 */ /* 0x000fe20000000000 */
[----:B------:R-:W-:Y:S06]  /*cf50*/  BRA `(.L_x_188) ;  /* 0x0000000000647947 */ /* 0x000fec0003800000 */
.L_x_187:
[----:B------:R-:W-:-:S14]  /*cf60*/  DSETP.NE.AND P0, PT, R10, RZ, PT ;  /* 0x000000ff0a00722a */ /* 0x000fdc0003f05000 */
[----:B------:R-:W-:Y:S05]  /*cf70*/  @!P0 BRA `(.L_x_189) ;  /* 0x0000000000588947 */ /* 0x000fea0003800000 */
[----:B------:R-:W-:-:S13]  /*cf80*/  ISETP.GE.AND P0, PT, R11, RZ, PT ;  /* 0x000000ff0b00720c */ /* 0x000fda0003f06270 */
[----:B------:R-:W-:Y:S02]  /*cf90*/  @!P0 IMAD.MOV.U32 R8, RZ, RZ, 0x0 ;  /* 0x00000000ff088424 */ /* 0x000fe400078e00ff */
[----:B------:R-:W-:Y:S01]  /*cfa0*/  @!P0 IMAD.MOV.U32 R9, RZ, RZ, -0x80000 ;  /* 0xfff80000ff098424 */ /* 0x000fe200078e00ff */
[----:B------:R-:W-:Y:S06]  /*cfb0*/  @!P0 BRA `(.L_x_188) ;  /* 0x00000000004c8947 */ /* 0x000fec0003800000 */
[----:B------:R-:W-:-:S13]  /*cfc0*/  ISETP.GT.AND P0, PT, R11, 0x7fefffff, PT ;  /* 0x7fefffff0b00780c */ /* 0x000fda0003f04270 */
[----:B------:R-:W-:Y:S05]  /*cfd0*/  @P0 BRA `(.L_x_189) ;  /* 0x0000000000400947 */ /* 0x000fea0003800000 */
[----:B------:R-:W-:Y:S01]  /*cfe0*/  DMUL R8, R10, 8.11296384146066816958e+31 ;  /* 0x469000000a087828 */ /* 0x000fe20000000000 */
[----:B------:R-:W-:Y:S01]  /*cff0*/  IMAD.MOV.U32 R14, RZ, RZ, 0x0 ;  /* 0x00000000ff0e7424 */ /* 0x000fe200078e00ff */
[----:B------:R-:W-:Y:S01]  /*d000*/  MOV R10, RZ ;  /* 0x000000ff000a7202 */ /* 0x000fe20000000f00 */
[----:B------:R-:W-:-:S03]  /*d010*/  IMAD.MOV.U32 R15, RZ, RZ, 0x3fd80000 ;  /* 0x3fd80000ff0f7424 */ /* 0x000fc600078e00ff */
[----:B------:R-:W0:Y:S02]  /*d020*/  MUFU.RSQ64H R11, R9 ;  /* 0x00000009000b7308 */ /* 0x000e240000001c00 */
[----:B0-----:R-:W-:-:S08]  /*d030*/  DMUL R12, R10, R10 ;  /* 0x0000000a0a0c7228 */ /* 0x001fd00000000000 */
[----:B------:R-:W-:-:S08]  /*d040*/  DFMA R12, R8, -R12, 1 ;  /* 0x3ff00000080c742b */ /* 0x000fd0000000080c */
[----:B------:R-:W-:Y:S02]  /*d050*/  DFMA R14, R12, R14, 0.5 ;  /* 0x3fe000000c0e742b */ /* 0x000fe4000000000e */
[----:B------:R-:W-:-:S08]  /*d060*/  DMUL R12, R10, R12 ;  /* 0x0000000c0a0c7228 */ /* 0x000fd00000000000 */
[----:B------:R-:W-:-:S08]  /*d070*/  DFMA R12, R14, R12, R10 ;  /* 0x0000000c0e0c722b */ /* 0x000fd0000000000a */
[----:B------:R-:W-:Y:S02]  /*d080*/  DMUL R10, R8, R12 ;  /* 0x0000000c080a7228 */ /* 0x000fe40000000000 */
[----:B------:R-:W-:-:S06]  /*d090*/  IADD3 R13, PT, PT, R13, -0x100000, RZ ;  /* 0xfff000000d0d7810 */ /* 0x000fcc0007ffe0ff */
[----:B------:R-:W-:-:S08]  /*d0a0*/  DFMA R14, R10, -R10, R8 ;  /* 0x8000000a0a0e722b */ /* 0x000fd00000000008 */
[----:B------:R-:W-:-:S10]  /*d0b0*/  DFMA R8, R12, R14, R10 ;  /* 0x0000000e0c08722b */ /* 0x000fd4000000000a */
[----:B------:R-:W-:Y:S01]  /*d0c0*/  VIADD R9, R9, 0xfcb00000 ;  /* 0xfcb0000009097836 */ /* 0x000fe20000000000 */
[----:B------:R-:W-:Y:S06]  /*d0d0*/  BRA `(.L_x_188) ;  /* 0x0000000000047947 */ /* 0x000fec0003800000 */
.L_x_189:
[----:B------:R-:W-:-:S11]  /*d0e0*/  DADD R8, R10, R10 ;  /* 0x000000000a087229 */ /* 0x000fd6000000000a */
.L_x_188:
[----:B------:R-:W-:Y:S01]  /*d0f0*/  IMAD.MOV.U32 R10, RZ, RZ, R8 ;  /* 0x000000ffff0a7224 */ /* 0x000fe200078e0008 */
[----:B------:R-:W-:Y:S01]  /*d100*/  MOV R11, R9 ;  /* 0x00000009000b7202 */ /* 0x000fe20000000f00 */
[----:B------:R-:W-:Y:S02]  /*d110*/  IMAD.MOV.U32 R8, RZ, RZ, R0 ;  /* 0x000000ffff087224 */ /* 0x000fe400078e0000 */
[----:B------:R-:W-:-:S04]  /*d120*/  IMAD.MOV.U32 R9, RZ, RZ, 0x0 ;  /* 0x00000000ff097424 */ /* 0x000fc800078e00ff */
[----:B------:R-:W-:Y:S05]  /*d130*/  RET.REL.NODEC R8 `(_Z6kmeansP6VectorS0_S0_Piiii) ;  /* 0xffffff2c08b07950 */ /* 0x000fea0003c3ffff */
        .type           $_Z6kmeansP6VectorS0_S0_Piiii$__internal_accurate_pow,@function
        .size           $_Z6kmeansP6VectorS0_S0_Piiii$__internal_accurate_pow,(.L_x_194 - $_Z6kmeansP6VectorS0_S0_Piiii$__internal_accurate_pow)
$_Z6kmeansP6VectorS0_S0_Piiii$__internal_accurate_pow:
[----:B------:R-:W-:Y:S01]  /*d140*/  ISETP.GT.U32.AND P0, PT, R35, 0xfffff, PT ;  /* 0x000fffff2300780c */ /* 0x000fe20003f04070 */
[----:B------:R-:W-:Y:S01]  /*d150*/  IMAD.MOV.U32 R0, RZ, RZ, R35 ;  /* 0x000000ffff007224 */ /* 0x000fe200078e0023 */
[----:B------:R-:W-:Y:S01]  /*d160*/  MOV R9, R35 ;  /* 0x0000002300097202 */ /* 0x000fe20000000f00 */
[----:B------:R-:W-:Y:S01]  /*d170*/  IMAD.MOV.U32 R18, RZ, RZ, 0x41ad3b5a ;  /* 0x41ad3b5aff127424 */ /* 0x000fe200078e00ff */
[----:B------:R-:W-:Y:S01]  /*d180*/  MOV R12, RZ ;  /* 0x000000ff000c7202 */ /* 0x000fe20000000f00 */
[----:B------:R-:W-:Y:S01]  /*d190*/  IMAD.MOV.U32 R19, RZ, RZ, 0x3ed0f5d2 ;  /* 0x3ed0f5d2ff137424 */ /* 0x000fe200078e00ff */
[----:B------:R-:W-:Y:S01]  /*d1a0*/  UMOV UR12, 0x7d2cafe2 ;  /* 0x7d2cafe2000c7882 */ /* 0x000fe20000000000 */
[----:B------:R-:W-:Y:S01]  /*d1b0*/  UMOV UR13, 0x3eb0f5ff ;  /* 0x3eb0f5ff000d7882 */ /* 0x000fe20000000000 */
[----:B------:R-:W-:Y:S01]  /*d1c0*/  UMOV UR14, 0x3b39803f ;  /* 0x3b39803f000e7882 */ /* 0x000fe20000000000 */
[----:B------:R-:W-:-:S04]  /*d1d0*/  UMOV UR15, 0x3c7abc9e ;  /* 0x3c7abc9e000f7882 */ /* 0x000fc80000000000 */
[----:B------:R-:W-:-:S10]  /*d1e0*/  @!P0 DMUL R36, R8, 1.80143985094819840000e+16 ;  /* 0x4350000008248828 */ /* 0x000fd40000000000 */
[----:B------:R-:W-:Y:S01]  /*d1f0*/  @!P0 IMAD.MOV.U32 R0, RZ, RZ, R37 ;  /* 0x000000ffff008224 */ /* 0x000fe200078e0025 */
[----:B------:R-:W-:-:S04]  /*d200*/  @!P0 MOV R8, R36 ;  /* 0x0000002400088202 */ /* 0x000fc80000000f00 */
[----:B------:R-:W-:-:S04]  /*d210*/  LOP3.LUT R0, R0, 0x800fffff, RZ, 0xc0, !PT ;  /* 0x800fffff00007812 */ /* 0x000fc800078ec0ff */
[----:B------:R-:W-:Y:S02]  /*d220*/  LOP3.LUT R9, R0, 0x3ff00000, RZ, 0xfc, !PT ;  /* 0x3ff0000000097812 */ /* 0x000fe400078efcff */
[----:B------:R-:W-:Y:S02]  /*d230*/  SHF.R.U32.HI R0, RZ, 0x14, R35 ;  /* 0x00000014ff007819 */ /* 0x000fe40000011623 */
[----:B------:R-:W-:Y:S02]  /*d240*/  ISETP.GE.U32.AND P1, PT, R9, 0x3ff6a09f, PT ;  /* 0x3ff6a09f0900780c */ /* 0x000fe40003f26070 */
[----:B------:R-:W-:-:S11]  /*d250*/  @!P0 LEA.HI R0, R37, 0xffffffca, RZ, 0xc ;  /* 0xffffffca25008811 */ /* 0x000fd600078f60ff */
[----:B------:R-:W-:-:S04]  /*d260*/  @P1 VIADD R11, R9, 0xfff00000 ;  /* 0xfff00000090b1836 */ /* 0x000fc80000000000 */
[----:B------:R-:W-:-:S06]  /*d270*/  @P1 IMAD.MOV.U32 R9, RZ, RZ, R11 ;  /* 0x000000ffff091224 */ /* 0x000fcc00078e000b */
[C---:B------:R-:W-:Y:S02]  /*d280*/  DADD R10, R8.reuse, 1 ;  /* 0x3ff00000080a7429 */ /* 0x040fe40000000000 */
[----:B------:R-:W-:-:S04]  /*d290*/  DADD R8, R8, -1 ;  /* 0xbff0000008087429 */ /* 0x000fc80000000000 */
[----:B------:R-:W0:Y:S02]  /*d2a0*/  MUFU.RCP64H R13, R11 ;  /* 0x0000000b000d7308 */ /* 0x000e240000001800 */
[----:B0-----:R-:W-:-:S08]  /*d2b0*/  DFMA R14, -R10, R12, 1 ;  /* 0x3ff000000a0e742b */ /* 0x001fd0000000010c */
[----:B------:R-:W-:-:S08]  /*d2c0*/  DFMA R14, R14, R14, R14 ;  /* 0x0000000e0e0e722b */ /* 0x000fd0000000000e */
[----:B------:R-:W-:-:S08]  /*d2d0*/  DFMA R14, R12, R14, R12 ;  /* 0x0000000e0c0e722b */ /* 0x000fd0000000000c */
[----:B------:R-:W-:-:S08]  /*d2e0*/  DMUL R12, R8, R14 ;  /* 0x0000000e080c7228 */ /* 0x000fd00000000000 */
[----:B------:R-:W-:-:S08]  /*d2f0*/  DFMA R12, R8, R14, R12 ;  /* 0x0000000e080c722b */ /* 0x000fd0000000000c */
[CC--:B------:R-:W-:Y:S02]  /*d300*/  DMUL R16, R12.reuse, R12.reuse ;  /* 0x0000000c0c107228 */ /* 0x0c0fe40000000000 */
[----:B------:R-:W-:-:S06]  /*d310*/  DMUL R24, R12, R12 ;  /* 0x0000000c0c187228 */ /* 0x000fcc0000000000 */
[----:B------:R-:W-:Y:S01]  /*d320*/  DFMA R10, R16, UR12, R18 ;  /* 0x0000000c100a7c2b */ /* 0x000fe20008000012 */
[----:B------:R-:W-:Y:S01]  /*d330*/  UMOV UR12, 0x75488a3f ;  /* 0x75488a3f000c7882 */ /* 0x000fe20000000000 */
[----:B------:R-:W-:Y:S01]  /*d340*/  UMOV UR13, 0x3ef3b20a ;  /* 0x3ef3b20a000d7882 */ /* 0x000fe20000000000 */
[----:B------:R-:W-:-:S05]  /*d350*/  DADD R18, R8, -R12 ;  /* 0x0000000008127229 */ /* 0x000fca000000080c */
[----:B------:R-:W-:Y:S01]  /*d360*/  DFMA R10, R16, R10, UR12 ;  /* 0x0000000c100a7e2b */ /* 0x000fe2000800000a */
[----:B------:R-:W-:Y:S01]  /*d370*/  UMOV UR12, 0xe4faecd5 ;  /* 0xe4faecd5000c7882 */ /* 0x000fe20000000000 */
[----:B------:R-:W-:Y:S01]  /*d380*/  UMOV UR13, 0x3f1745cd ;  /* 0x3f1745cd000d7882 */ /* 0x000fe20000000000 */
[----:B------:R-:W-:-:S05]  /*d390*/  DADD R18, R18, R18 ;  /* 0x0000000012127229 */ /* 0x000fca0000000012 */
[----:B------:R-:W-:Y:S01]  /*d3a0*/  DFMA R10, R16, R10, UR12 ;  /* 0x0000000c100a7e2b */ /* 0x000fe2000800000a */
[----:B------:R-:W-:Y:S01]  /*d3b0*/  UMOV UR12, 0x258a578b ;  /* 0x258a578b000c7882 */ /* 0x000fe20000000000 */
[----:B------:R-:W-:Y:S01]  /*d3c0*/  UMOV UR13, 0x3f3c71c7 ;  /* 0x3f3c71c7000d7882 */ /* 0x000fe20000000000 */
[----:B------:R-:W-:-:S05]  /*d3d0*/  DFMA R18, R8, -R12, R18 ;  /* 0x8000000c0812722b */ /* 0x000fca0000000012 */
[----:B------:R-:W-:Y:S01]  /*d3e0*/  DFMA R10, R16, R10, UR12 ;  /* 0x0000000c100a7e2b */ /* 0x000fe2000800000a */
[----:B------:R-:W-:Y:S01]  /*d3f0*/  UMOV UR12, 0x9242b910 ;  /* 0x9242b910000c7882 */ /* 0x000fe20000000000 */
[----:B------:R-:W-:Y:S01]  /*d400*/  UMOV UR13, 0x3f624924 ;  /* 0x3f624924000d7882 */ /* 0x000fe20000000000 */
[----:B------:R-:W-:-:S05]  /*d410*/  DMUL R18, R14, R18 ;  /* 0x000000120e127228 */ /* 0x000fca0000000000 */
[----:B------:R-:W-:Y:S01]  /*d420*/  DFMA R10, R16, R10, UR12 ;  /* 0x0000000c100a7e2b */ /* 0x000fe2000800000a */
[----:B------:R-:W-:Y:S01]  /*d430*/  UMOV UR12, 0x99999dfb ;  /* 0x99999dfb000c7882 */ /* 0x000fe20000000000 */
[----:B------:R-:W-:-:S03]  /*d440*/  UMOV UR13, 0x3f899999 ;  /* 0x3f899999000d7882 */ /* 0x000fc60000000000 */
[----:B------:R-:W-:Y:S01]  /*d450*/  IADD3 R15, PT, PT, R19, 0x100000, RZ ;  /* 0x00100000130f7810 */ /* 0x000fe20007ffe0ff */
[----:B------:R-:W-:Y:S02]  /*d460*/  IMAD.MOV.U32 R14, RZ, RZ, R18 ;  /* 0x000000ffff0e7224 */ /* 0x000fe400078e0012 */
[----:B------:R-:W-:Y:S01]  /*d470*/  DFMA R10, R16, R10, UR12 ;  /* 0x0000000c100a7e2b */ /* 0x000fe2000800000a */
[----:B------:R-:W-:Y:S01]  /*d480*/  UMOV UR12, 0x55555555 ;  /* 0x55555555000c7882 */ /* 0x000fe20000000000 */
[----:B------:R-:W-:-:S06]  /*d490*/  UMOV UR13, 0x3fb55555 ;  /* 0x3fb55555000d7882 */ /* 0x000fcc0000000000 */
[----:B------:R-:W-:-:S08]  /*d4a0*/  DFMA R20, R16, R10, UR12 ;  /* 0x0000000c10147e2b */ /* 0x000fd0000800000a */
[----:B------:R-:W-:Y:S01]  /*d4b0*/  DADD R22, -R20, UR12 ;  /* 0x0000000c14167e29 */ /* 0x000fe20008000100 */
[----:B------:R-:W-:Y:S01]  /*d4c0*/  UMOV UR12, 0xb9e7b0 ;  /* 0x00b9e7b0000c7882 */ /* 0x000fe20000000000 */
[----:B------:R-:W-:-:S06]  /*d4d0*/  UMOV UR13, 0x3c46a4cb ;  /* 0x3c46a4cb000d7882 */ /* 0x000fcc0000000000 */
[----:B------:R-:W-:Y:S02]  /*d4e0*/  DFMA R22, R16, R10, R22 ;  /* 0x0000000a1016722b */ /* 0x000fe40000000016 */
[C---:B------:R-:W-:Y:S02]  /*d4f0*/  DMUL R16, R12.reuse, R24 ;  /* 0x000000180c107228 */ /* 0x040fe40000000000 */
[----:B------:R-:W-:-:S04]  /*d500*/  DFMA R10, R12, R12, -R24 ;  /* 0x0000000c0c0a722b */ /* 0x000fc80000000818 */
[----:B------:R-:W-:Y:S01]  /*d510*/  DADD R22, R22, -UR12 ;  /* 0x8000000c16167e29 */ /* 0x000fe20008000000 */
[----:B------:R-:W-:Y:S01]  /*d520*/  UMOV UR12, 0x80000000 ;  /* 0x80000000000c7882 */ /* 0x000fe20000000000 */
[C---:B------:R-:W-:Y:S01]  /*d530*/  DFMA R26, R12.reuse, R24, -R16 ;  /* 0x000000180c1a722b */ /* 0x040fe20000000810 */
[----:B------:R-:W-:Y:S01]  /*d540*/  UMOV UR13, 0x43300000 ;  /* 0x43300000000d7882 */ /* 0x000fe20000000000 */
[----:B------:R-:W-:-:S04]  /*d550*/  DFMA R10, R12, R14, R10 ;  /* 0x0000000e0c0a722b */ /* 0x000fc8000000000a */
[----:B------:R-:W-:Y:S02]  /*d560*/  DADD R8, R20, R22 ;  /* 0x0000000014087229 */ /* 0x000fe40000000016 */
[----:B------:R-:W-:-:S06]  /*d570*/  DFMA R26, R18, R24, R26 ;  /* 0x00000018121a722b */ /* 0x000fcc000000001a */
[----:B------:R-:W-:Y:S02]  /*d580*/  DMUL R14, R8, R16 ;  /* 0x00000010080e7228 */ /* 0x000fe40000000000 */
[----:B------:R-:W-:Y:S02]  /*d590*/  DFMA R10, R12, R10, R26 ;  /* 0x0000000a0c0a722b */ /* 0x000fe4000000001a */
[----:B------:R-:W-:-:S04]  /*d5a0*/  DADD R20, R20, -R8 ;  /* 0x0000000014147229 */ /* 0x000fc80000000808 */
[----:B------:R-:W-:-:S04]  /*d5b0*/  DFMA R24, R8, R16, -R14 ;  /* 0x000000100818722b */ /* 0x000fc8000000080e */
[----:B------:R-:W-:-:S04]  /*d5c0*/  DADD R20, R22, R20 ;  /* 0x0000000016147229 */ /* 0x000fc80000000014 */
[----:B------:R-:W-:-:S08]  /*d5d0*/  DFMA R10, R8, R10, R24 ;  /* 0x0000000a080a722b */ /* 0x000fd00000000018 */
[----:B------:R-:W-:-:S08]  /*d5e0*/  DFMA R10, R20, R16, R10 ;  /* 0x00000010140a722b */ /* 0x000fd0000000000a */
[----:B------:R-:W-:-:S08]  /*d5f0*/  DADD R8, R14, R10 ;  /* 0x000000000e087229 */ /* 0x000fd0000000000a */
[--C-:B------:R-:W-:Y:S02]  /*d600*/  DADD R16, R12, R8.reuse ;  /* 0x000000000c107229 */ /* 0x100fe40000000008 */
[----:B------:R-:W-:-:S06]  /*d610*/  DADD R14, R14, -R8 ;  /* 0x000000000e0e7229 */ /* 0x000fcc0000000808 */
[----:B------:R-:W-:Y:S02]  /*d620*/  DADD R12, R12, -R16 ;  /* 0x000000000c0c7229 */ /* 0x000fe40000000810 */
[----:B------:R-:W-:-:S06]  /*d630*/  DADD R14, R10, R14 ;  /* 0x000000000a0e7229 */ /* 0x000fcc000000000e */
[----:B------:R-:W-:Y:S01]  /*d640*/  DADD R12, R8, R12 ;  /* 0x00000000080c7229 */ /* 0x000fe2000000000c */
[C---:B------:R-:W-:Y:S01]  /*d650*/  VIADD R8, R0.reuse, 0xfffffc01 ;  /* 0xfffffc0100087836 */ /* 0x040fe20000000000 */
[----:B------:R-:W-:Y:S01]  /*d660*/  @P1 IADD3 R8, PT, PT, R0, -0x3fe, RZ ;  /* 0xfffffc0200081810 */ /* 0x000fe20007ffe0ff */
[----:B------:R-:W-:-:S03]  /*d670*/  IMAD.MOV.U32 R9, RZ, RZ, 0x43300000 ;  /* 0x43300000ff097424 */ /* 0x000fc600078e00ff */
[----:B------:R-:W-:Y:S02]  /*d680*/  LOP3.LUT R8, R8, 0x80000000, RZ, 0x3c, !PT ;  /* 0x8000000008087812 */ /* 0x000fe400078e3cff */
[----:B------:R-:W-:-:S04]  /*d690*/  DADD R12, R14, R12 ;  /* 0x000000000e0c7229 */ /* 0x000fc8000000000c */
[----:B------:R-:W-:Y:S01]  /*d6a0*/  DADD R10, R8, -UR12 ;  /* 0x8000000c080a7e29 */ /* 0x000fe20008000000 */
[----:B------:R-:W-:Y:S01]  /*d6b0*/  UMOV UR12, 0xfefa39ef ;  /* 0xfefa39ef000c7882 */ /* 0x000fe20000000000 */
[----:B------:R-:W-:Y:S02]  /*d6c0*/  UMOV UR13, 0x3fe62e42 ;  /* 0x3fe62e42000d7882 */ /* 0x000fe40000000000 */
[----:B------:R-:W-:-:S08]  /*d6d0*/  DADD R12, R18, R12 ;  /* 0x00000000120c7229 */ /* 0x000fd0000000000c */
[----:B------:R-:W-:-:S08]  /*d6e0*/  DADD R8, R16, R12 ;  /* 0x0000000010087229 */ /* 0x000fd0000000000c */
[--C-:B------:R-:W-:Y:S02]  /*d6f0*/  DFMA R14, R10, UR12, R8.reuse ;  /* 0x0000000c0a0e7c2b */ /* 0x100fe40008000008 */
[----:B------:R-:W-:-:S06]  /*d700*/  DADD R16, R16, -R8 ;  /* 0x0000000010107229 */ /* 0x000fcc0000000808 */
[----:B------:R-:W-:Y:S02]  /*d710*/  DFMA R18, R10, -UR12, R14 ;  /* 0x8000000c0a127c2b */ /* 0x000fe4000800000e */
[----:B------:R-:W-:Y:S01]  /*d720*/  DADD R16, R12, R16 ;  /* 0x000000000c107229 */ /* 0x000fe20000000010 */
[----:B------:R-:W-:Y:S01]  /*d730*/  IMAD.MOV.U32 R12, RZ, RZ, 0x652b82fe ;  /* 0x652b82feff0c7424 */ /* 0x000fe200078e00ff */
[----:B------:R-:W-:-:S04]  /*d740*/  MOV R13, 0x3ff71547 ;  /* 0x3ff71547000d7802 */ /* 0x000fc80000000f00 */
[----:B------:R-:W-:-:S08]  /*d750*/  DADD R18, -R8, R18 ;  /* 0x0000000008127229 */ /* 0x000fd00000000112 */
[----:B------:R-:W-:-:S08]  /*d760*/  DADD R16, R16, -R18 ;  /* 0x0000000010107229 */ /* 0x000fd00000000812 */
[----:B------:R-:W-:-:S08]  /*d770*/  DFMA R16, R10, UR14, R16 ;  /* 0x0000000e0a107c2b */ /* 0x000fd00008000010 */
[----:B------:R-:W-:-:S08]  /*d780*/  DADD R8, R14, R16 ;  /* 0x000000000e087229 */ /* 0x000fd00000000010 */
[----:B------:R-:W-:Y:S02]  /*d790*/  DADD R14, R14, -R8 ;  /* 0x000000000e0e7229 */ /* 0x000fe40000000808 */
[----:B------:R-:W-:-:S06]  /*d7a0*/  DMUL R10, R8, 2 ;  /* 0x40000000080a7828 */ /* 0x000fcc0000000000 */
[----:B------:R-:W-:Y:S02]  /*d7b0*/  DADD R14, R16, R14 ;  /* 0x00000000100e7229 */ /* 0x000fe4000000000e */
[----:B------:R-:W-:-:S08]  /*d7c0*/  DFMA R8, R8, 2, -R10 ;  /* 0x400000000808782b */ /* 0x000fd0000000080a */
[----:B------:R-:W-:-:S08]  /*d7d0*/  DFMA R8, R14, 2, R8 ;  /* 0x400000000e08782b */ /* 0x000fd00000000008 */
[----:B------:R-:W-:-:S08]  /*d7e0*/  DADD R16, R10, R8 ;  /* 0x000000000a107229 */ /* 0x000fd00000000008 */
[----:B------:R-:W-:Y:S02]  /*d7f0*/  DFMA R18, R16, R12, 6.75539944105574400000e+15 ;  /* 0x433800001012742b */ /* 0x000fe4000000000c */
[----:B------:R-:W-:Y:S01]  /*d800*/  FSETP.GEU.AND P0, PT, |R17|, 4.1917929649353027344, PT ;  /* 0x4086232b1100780b */ /* 0x000fe20003f0e200 */
[----:B------:R-:W-:-:S05]  /*d810*/  DADD R10, R10, -R16 ;  /* 0x000000000a0a7229 */ /* 0x000fca0000000810 */
[----:B------:R-:W-:-:S08]  /*d820*/  DADD R12, R18, -6.75539944105574400000e+15 ;  /* 0xc3380000120c7429 */ /* 0x000fd00000000000 */
[----:B------:R-:W-:Y:S01]  /*d830*/  DFMA R14, R12, -UR12, R16 ;  /* 0x8000000c0c0e7c2b */ /* 0x000fe20008000010 */
[----:B------:R-:W-:Y:S01]  /*d840*/  UMOV UR12, 0x3b39803f ;  /* 0x3b39803f000c7882 */ /* 0x000fe20000000000 */
[----:B------:R-:W-:-:S06]  /*d850*/  UMOV UR13, 0x3c7abc9e ;  /* 0x3c7abc9e000d7882 */ /* 0x000fcc0000000000 */
[----:B------:R-:W-:Y:S01]  /*d860*/  DFMA R14, R12, -UR12, R14 ;  /* 0x8000000c0c0e7c2b */ /* 0x000fe2000800000e */
[----:B------:R-:W-:Y:S01]  /*d870*/  UMOV UR12, 0x69ce2bdf ;  /* 0x69ce2bdf000c7882 */ /* 0x000fe20000000000 */
[----:B------:R-:W-:Y:S01]  /*d880*/  IMAD.MOV.U32 R12, RZ, RZ, -0x35dec16 ;  /* 0xfca213eaff0c7424 */ /* 0x000fe200078e00ff */
[----:B------:R-:W-:Y:S01]  /*d890*/  UMOV UR13, 0x3e5ade15 ;  /* 0x3e5ade15000d7882 */ /* 0x000fe20000000000 */
[----:B------:R-:W-:-:S06]  /*d8a0*/  IMAD.MOV.U32 R13, RZ, RZ, 0x3e928af3 ;  /* 0x3e928af3ff0d7424 */ /* 0x000fcc00078e00ff */
[----:B------:R-:W-:Y:S01]  /*d8b0*/  DFMA R12, R14, UR12, R12 ;  /* 0x0000000c0e0c7c2b */ /* 0x000fe2000800000c */
[----:B------:R-:W-:Y:S01]  /*d8c0*/  UMOV UR12, 0x62401315 ;  /* 0x62401315000c7882 */ /* 0x000fe20000000000 */
[----:B------:R-:W-:-:S06]  /*d8d0*/  UMOV UR13, 0x3ec71dee ;  /* 0x3ec71dee000d7882 */ /* 0x000fcc0000000000 */
[----:B------:R-:W-:Y:S01]  /*d8e0*/  DFMA R12, R14, R12, UR12 ;  /* 0x0000000c0e0c7e2b */ /* 0x000fe2000800000c */
        /* <DEDUP_REMOVED lines=20> */
[----:B------:R-:W-:-:S08]  /*da30*/  DFMA R12, R14, R12, UR12 ;  /* 0x0000000c0e0c7e2b */ /* 0x000fd0000800000c */
[----:B------:R-:W-:-:S08]  /*da40*/  DFMA R12, R14, R12, 1 ;  /* 0x3ff000000e0c742b */ /* 0x000fd0000000000c */
[----:B------:R-:W-:Y:S02]  /*da50*/  DFMA R14, R14, R12, 1 ;  /* 0x3ff000000e0e742b */ /* 0x000fe4000000000c */
[----:B------:R-:W-:-:S08]  /*da60*/  DADD R12, R8, R10 ;  /* 0x00000000080c7229 */ /* 0x000fd0000000000a */
[----:B------:R-:W-:Y:S01]  /*da70*/  LEA R9, R18, R15, 0x14 ;  /* 0x0000000f12097211 */ /* 0x000fe200078ea0ff */
[----:B------:R-:W-:Y:S01]  /*da80*/  IMAD.MOV.U32 R8, RZ, RZ, R14 ;  /* 0x000000ffff087224 */ /* 0x000fe200078e000e */
[----:B------:R-:W-:Y:S06]  /*da90*/  @!P0 BRA `(.L_x_190) ;  /* 0x0000000000388947 */ /* 0x000fec0003800000 */
[----:B------:R-:W-:Y:S01]  /*daa0*/  FSETP.GEU.AND P1, PT, |R17|, 4.2275390625, PT ;  /* 0x408748001100780b */ /* 0x000fe20003f2e200 */
[C---:B------:R-:W-:Y:S02]  /*dab0*/  DADD R8, R16.reuse, +INF ;  /* 0x7ff0000010087429 */ /* 0x040fe40000000000 */
[----:B------:R-:W-:-:S08]  /*dac0*/  DSETP.GEU.AND P0, PT, R16, RZ, PT ;  /* 0x000000ff1000722a */ /* 0x000fd00003f0e000 */
[----:B------:R-:W-:Y:S02]  /*dad0*/  FSEL R8, R8, RZ, P0 ;  /* 0x000000ff08087208 */ /* 0x000fe40000000000 */
[----:B------:R-:W-:Y:S01]  /*dae0*/  FSEL R9, R9, RZ, P0 ;  /* 0x000000ff09097208 */ /* 0x000fe20000000000 */
[----:B------:R-:W-:Y:S06]  /*daf0*/  @P1 BRA `(.L_x_190) ;  /* 0x0000000000201947 */ /* 0x000fec0003800000 */
[----:B------:R-:W-:Y:S01]  /*db00*/  LEA.HI R0, R18, R18, RZ, 0x1 ;  /* 0x0000001212007211 */ /* 0x000fe200078f08ff */
[----:B------:R-:W-:-:S03]  /*db10*/  IMAD.MOV.U32 R8, RZ, RZ, R14 ;  /* 0x000000ffff087224 */ /* 0x000fc600078e000e */
[----:B------:R-:W-:-:S05]  /*db20*/  SHF.R.S32.HI R9, RZ, 0x1, R0 ;  /* 0x00000001ff097819 */ /* 0x000fca0000011400 */
[----:B------:R-:W-:Y:S01]  /*db30*/  IMAD.IADD R10, R18, 0x1, -R9 ;  /* 0x00000001120a7824 */ /* 0x000fe200078e0a09 */
[----:B------:R-:W-:-:S04]  /*db40*/  LEA R9, R9, R15, 0x14 ;  /* 0x0000000f09097211 */ /* 0x000fc800078ea0ff */
[----:B------:R-:W-:Y:S01]  /*db50*/  LEA R11, R10, 0x3ff00000, 0x14 ;  /* 0x3ff000000a0b7811 */ /* 0x000fe200078ea0ff */
[----:B------:R-:W-:-:S06]  /*db60*/  IMAD.MOV.U32 R10, RZ, RZ, RZ ;  /* 0x000000ffff0a7224 */ /* 0x000fcc00078e00ff */
[----:B------:R-:W-:-:S11]  /*db70*/  DMUL R8, R8, R10 ;  /* 0x0000000a08087228 */ /* 0x000fd60000000000 */
.L_x_190:
[----:B------:R-:W-:Y:S02]  /*db80*/  DFMA R10, R12, R8, R8 ;  /* 0x000000080c0a722b */ /* 0x000fe40000000008 */
[----:B------:R-:W-:-:S08]  /*db90*/  DSETP.NEU.AND P0, PT, |R8|, +INF , PT ;  /* 0x7ff000000800742a */ /* 0x000fd00003f0d200 */
[----:B------:R-:W-:Y:S02]  /*dba0*/  FSEL R0, R8, R10, !P0 ;  /* 0x0000000a08007208 */ /* 0x000fe40004000000 */
[----:B------:R-:W-:Y:S01]  /*dbb0*/  FSEL R10, R9, R11, !P0 ;  /* 0x0000000b090a7208 */ /* 0x000fe20004000000 */
[----:B------:R-:W-:Y:S01]  /*dbc0*/  IMAD.MOV.U32 R9, RZ, RZ, 0x0 ;  /* 0x00000000ff097424 */ /* 0x000fe200078e00ff */
[----:B------:R-:W-:-:S04]  /*dbd0*/  MOV R8, R34 ;  /* 0x0000002200087202 */ /* 0x000fc80000000f00 */
[----:B------:R-:W-:Y:S05]  /*dbe0*/  RET.REL.NODEC R8 `(_Z6kmeansP6VectorS0_S0_Piiii) ;  /* 0xffffff2408047950 */ /* 0x000fea0003c3ffff */
.L_x_191:
[----:B------:R-:W-:-:S00]  /*dbf0*/  BRA `(.L_x_191) ;  /* 0xfffffffc00fc7947 */ /* 0x000fc0000383ffff */
[----:B------:R-:W-:-:S00]  /*dc00*/  NOP ;  /* 0x0000000000007918 */ /* 0x000fc00000000000 */
[----:B------:R-:W-:-:S00]  /*dc10*/  NOP ;  /* 0x0000000000007918 */ /* 0x000fc00000000000 */
[----:B------:R-:W-:-:S00]  /*dc20*/  NOP ;  /* 0x0000000000007918 */ /* 0x000fc00000000000 */
[----:B------:R-:W-:-:S00]  /*dc30*/  NOP ;  /* 0x0000000000007918 */ /* 0x000fc00000000000 */
[----:B------:R-:W-:-:S00]  /*dc40*/  NOP ;  /* 0x0000000000007918 */ /* 0x000fc00000000000 */
[----:B------:R-:W-:-:S00]  /*dc50*/  NOP ;  /* 0x0000000000007918 */ /* 0x000fc00000000000 */
[----:B------:R-:W-:-:S00]  /*dc60*/  NOP ;  /* 0x0000000000007918 */ /* 0x000fc00000000000 */
[----:B------:R-:W-:-:S00]  /*dc70*/  NOP ;  /* 0x0000000000007918 */ /* 0x000fc00000000000 */
.L_x_194:


//--------------------- .nv.global.init           --------------------------
	.section	.nv.global.init,"aw",@progbits
.nv.global.init:
	.type		$str$1,@object
	.size		$str$1,($str - $str$1)
$str$1:
        /*0000*/ 	.byte	0x43, 0x6c, 0x75, 0x73, 0x74, 0x65, 0x72, 0x20, 0x25, 0x64, 0x20, 0x63, 0x65, 0x6e, 0x74, 0x65
        /*0010*/ 	.byte	0x72, 0x3a, 0x20, 0x78, 0x3d, 0x25, 0x66, 0x2c, 0x20, 0x79, 0x3d, 0x25, 0x66, 0x0a, 0x00
	.type		$str,@object
	.size		$str,(.L_0 - $str)
$str:
        /*001f*/ 	.byte	0x43, 0x6f, 0x6e, 0x76, 0x65, 0x72, 0x67, 0x65, 0x64, 0x20, 0x69, 0x6e, 0x20, 0x25, 0x64, 0x20
        /*002f*/ 	.byte	0x69, 0x74, 0x65, 0x72, 0x61, 0x74, 0x69, 0x6f, 0x6e, 0x73, 0x20, 0x28, 0x6d, 0x61, 0x78, 0x3d
        /*003f*/ 	.byte	0x25, 0x64, 0x29, 0x0a, 0x00
.L_0:


//--------------------- .nv.shared.reserved.0     --------------------------
	.section	.nv.shared.reserved.0,"aw",@nobits
	.weak		__nv_reservedSMEM_offset_0_alias
	.size		__nv_reservedSMEM_offset_0_alias, 0, 64
	.other		__nv_reservedSMEM_offset_0_alias,@"STO_CUDA_RESERVED_SHARED STV_DEFAULT"
__nv_reservedSMEM_offset_0_alias:
	.zero		0
	.zero		64


//--------------------- .nv.constant0._Z6kmeansP6VectorS0_S0_Piiii --------------------------
	.section	.nv.constant0._Z6kmeansP6VectorS0_S0_Piiii,"a",@progbits
	.sectionflags	@""
	.align	4
.nv.constant0._Z6kmeansP6VectorS0_S0_Piiii:
	.zero		940


//--------------------- SYMBOLS --------------------------

	.type		.nv.reservedSmem.offset0,@object
	.size		.nv.reservedSmem.offset0,0x4
	.type		vprintf,@function
